	.target	sm_90a

	.elftype	@"ET_EXEC"


//--------------------- .note.nv.tkinfo           --------------------------
	.section	.note.nv.tkinfo,"",@"SHT_NOTE"
	.sectionflags	@"SHF_NOTE_NV_TKINFO"
	.tkinfo
        /*0018*/ 	.word	0x00000002
        /*0030*/ 	.string	""
        /*0030*/ 	.string	"ptxas"
        /*0030*/ 	.string	"Cuda compilation tools, release 13.0, V13.0.88"
        /*0030*/ 	.string	"Build cuda_13.0.r13.0/compiler.36424714_0"
        /*0030*/ 	.string	"-arch sm_90a -m 64 "



//--------------------- .note.nv.cuinfo           --------------------------
	.section	.note.nv.cuinfo,"",@"SHT_NOTE"
	.sectionflags	@"SHF_NOTE_NV_CUINFO"
        /*0018*/ 	.short	0x0002
        /*001a*/ 	.short	0x005a
        /*001c*/ 	.short	0x0082
	.zero		2


//--------------------- .nv.info                  --------------------------
	.section	.nv.info,"",@"SHT_CUDA_INFO"
	.align	4


	//----- nvinfo : EIATTR_REGCOUNT
	.align		4
        /*0000*/ 	.byte	0x04, 0x2f
        /*0002*/ 	.short	(.L_12 - .L_11)
	.align		4
.L_11:
        /*0004*/ 	.word	index@(_ZN7cutlass13device_kernelINS_4gemm6kernel13GemmUniversalIN4cute5tupleIJiiiiEEENS1_10collective13CollectiveMmaINS1_37MainloopSm90TmaGmmaWarpSpecializedFP8ILi3ENS5_IJNS4_1CILi2EEESB_NSA_ILi1EEEEEENS1_35KernelTmaWarpSpecializedCooperativeEEENS5_IJNSA_ILi256EEENSA_ILi128EEESH_EEENS_12float_e5m2_tENS5_IJlSC_lEEESJ_SK_NS4_8TiledMMAINS4_8MMA_AtomIJNS4_4SM904GMMA31MMA_64x128x32_F32E5M2E5M2_SS_TNILNSO_7ScaleInE1ELSQ_1EEEEEENS4_6LayoutINS5_IJSB_SC_SC_EEENS5_IJSC_NSA_ILi0EEESV_EEEEENS5_IJNS4_10UnderscoreESY_SY_EEEEENS4_23SM90_TMA_LOAD_MULTICASTENS4_14ComposedLayoutINS4_7SwizzleILi3ELi4ELi3EEENS4_18smem_ptr_flag_bitsILi8EEENST_INS5_IJNSA_ILi8EEESH_EEENS5_IJSH_SC_EEEEEEEvNS4_8identityES11_S1B_vS1C_EENS_8epilogue10collective6detail29Sm90TmaWarpSpecializedAdapterINS1F_15DefaultEpilogueISJ_SK_SK_NS1E_6thread17LinearCombinationISJ_Li1EffLNS1J_9ScaleType4KindE0ELNS_15FloatRoundStyleE2ESJ_EENS1_15EpilogueDefaultEEEEEvvEEEEvNT_6ParamsE)
        /*0008*/ 	.word	0x000000a8


	//----- nvinfo : EIATTR_FRAME_SIZE
	.align		4
.L_12:
        /*000c*/ 	.byte	0x04, 0x11
        /*000e*/ 	.short	(.L_14 - .L_13)
	.align		4
.L_13:
        /*0010*/ 	.word	index@(_ZN7cutlass13device_kernelINS_4gemm6kernel13GemmUniversalIN4cute5tupleIJiiiiEEENS1_10collective13CollectiveMmaINS1_37MainloopSm90TmaGmmaWarpSpecializedFP8ILi3ENS5_IJNS4_1CILi2EEESB_NSA_ILi1EEEEEENS1_35KernelTmaWarpSpecializedCooperativeEEENS5_IJNSA_ILi256EEENSA_ILi128EEESH_EEENS_12float_e5m2_tENS5_IJlSC_lEEESJ_SK_NS4_8TiledMMAINS4_8MMA_AtomIJNS4_4SM904GMMA31MMA_64x128x32_F32E5M2E5M2_SS_TNILNSO_7ScaleInE1ELSQ_1EEEEEENS4_6LayoutINS5_IJSB_SC_SC_EEENS5_IJSC_NSA_ILi0EEESV_EEEEENS5_IJNS4_10UnderscoreESY_SY_EEEEENS4_23SM90_TMA_LOAD_MULTICASTENS4_14ComposedLayoutINS4_7SwizzleILi3ELi4ELi3EEENS4_18smem_ptr_flag_bitsILi8EEENST_INS5_IJNSA_ILi8EEESH_EEENS5_IJSH_SC_EEEEEEEvNS4_8identityES11_S1B_vS1C_EENS_8epilogue10collective6detail29Sm90TmaWarpSpecializedAdapterINS1F_15DefaultEpilogueISJ_SK_SK_NS1E_6thread17LinearCombinationISJ_Li1EffLNS1J_9ScaleType4KindE0ELNS_15FloatRoundStyleE2ESJ_EENS1_15EpilogueDefaultEEEEEvvEEEEvNT_6ParamsE)
        /*0014*/ 	.word	0x000000f8


	//----- nvinfo : EIATTR_MIN_STACK_SIZE
	.align		4
.L_14:
        /*0018*/ 	.byte	0x04, 0x12
        /*001a*/ 	.short	(.L_16 - .L_15)
	.align		4
.L_15:
        /*001c*/ 	.word	index@(_ZN7cutlass13device_kernelINS_4gemm6kernel13GemmUniversalIN4cute5tupleIJiiiiEEENS1_10collective13CollectiveMmaINS1_37MainloopSm90TmaGmmaWarpSpecializedFP8ILi3ENS5_IJNS4_1CILi2EEESB_NSA_ILi1EEEEEENS1_35KernelTmaWarpSpecializedCooperativeEEENS5_IJNSA_ILi256EEENSA_ILi128EEESH_EEENS_12float_e5m2_tENS5_IJlSC_lEEESJ_SK_NS4_8TiledMMAINS4_8MMA_AtomIJNS4_4SM904GMMA31MMA_64x128x32_F32E5M2E5M2_SS_TNILNSO_7ScaleInE1ELSQ_1EEEEEENS4_6LayoutINS5_IJSB_SC_SC_EEENS5_IJSC_NSA_ILi0EEESV_EEEEENS5_IJNS4_10UnderscoreESY_SY_EEEEENS4_23SM90_TMA_LOAD_MULTICASTENS4_14ComposedLayoutINS4_7SwizzleILi3ELi4ELi3EEENS4_18smem_ptr_flag_bitsILi8EEENST_INS5_IJNSA_ILi8EEESH_EEENS5_IJSH_SC_EEEEEEEvNS4_8identityES11_S1B_vS1C_EENS_8epilogue10collective6detail29Sm90TmaWarpSpecializedAdapterINS1F_15DefaultEpilogueISJ_SK_SK_NS1E_6thread17LinearCombinationISJ_Li1EffLNS1J_9ScaleType4KindE0ELNS_15FloatRoundStyleE2ESJ_EENS1_15EpilogueDefaultEEEEEvvEEEEvNT_6ParamsE)
        /*0020*/ 	.word	0x000000f8
.L_16:


//--------------------- .nv.compat                --------------------------
	.section	.nv.compat,"",@"SHT_CUDA_COMPAT_INFO"
	.align	4
        /*0000*/ 	.byte	0x02, 0x09, 0x01, 0x00, 0x02, 0x02, 0x04, 0x00, 0x02, 0x05, 0x05, 0x00, 0x03, 0x07, 0x01, 0x01
        /*0010*/ 	.byte	0x02, 0x03, 0x01, 0x00, 0x02, 0x06, 0x01, 0x00, 0x04, 0x0b, 0x08, 0x00, 0x00, 0x00, 0x00, 0x00
        /*0020*/ 	.byte	0x00, 0x00, 0x00, 0x00


//--------------------- .nv.info._ZN7cutlass13device_kernelINS_4gemm6kernel13GemmUniversalIN4cute5tupleIJiiiiEEENS1_10collective13CollectiveMmaINS1_37MainloopSm90TmaGmmaWarpSpecializedFP8ILi3ENS5_IJNS4_1CILi2EEESB_NSA_ILi1EEEEEENS1_35KernelTmaWarpSpecializedCooperativeEEENS5_IJNSA_ILi256EEENSA_ILi128EEESH_EEENS_12float_e5m2_tENS5_IJlSC_lEEESJ_SK_NS4_8TiledMMAINS4_8MMA_AtomIJNS4_4SM904GMMA31MMA_64x128x32_F32E5M2E5M2_SS_TNILNSO_7ScaleInE1ELSQ_1EEEEEENS4_6LayoutINS5_IJSB_SC_SC_EEENS5_IJSC_NSA_ILi0EEESV_EEEEENS5_IJNS4_10UnderscoreESY_SY_EEEEENS4_23SM90_TMA_LOAD_MULTICASTENS4_14ComposedLayoutINS4_7SwizzleILi3ELi4ELi3EEENS4_18smem_ptr_flag_bitsILi8EEENST_INS5_IJNSA_ILi8EEESH_EEENS5_IJSH_SC_EEEEEEEvNS4_8identityES11_S1B_vS1C_EENS_8epilogue10collective6detail29Sm90TmaWarpSpecializedAdapterINS1F_15DefaultEpilogueISJ_SK_SK_NS1E_6thread17LinearCombinationISJ_Li1EffLNS1J_9ScaleType4KindE0ELNS_15FloatRoundStyleE2ESJ_EENS1_15EpilogueDefaultEEEEEvvEEEEvNT_6ParamsE --------------------------
	.section	.nv.info._ZN7cutlass13device_kernelINS_4gemm6kernel13GemmUniversalIN4cute5tupleIJiiiiEEENS1_10collective13CollectiveMmaINS1_37MainloopSm90TmaGmmaWarpSpecializedFP8ILi3ENS5_IJNS4_1CILi2EEESB_NSA_ILi1EEEEEENS1_35KernelTmaWarpSpecializedCooperativeEEENS5_IJNSA_ILi256EEENSA_ILi128EEESH_EEENS_12float_e5m2_tENS5_IJlSC_lEEESJ_SK_NS4_8TiledMMAINS4_8MMA_AtomIJNS4_4SM904GMMA31MMA_64x128x32_F32E5M2E5M2_SS_TNILNSO_7ScaleInE1ELSQ_1EEEEEENS4_6LayoutINS5_IJSB_SC_SC_EEENS5_IJSC_NSA_ILi0EEESV_EEEEENS5_IJNS4_10UnderscoreESY_SY_EEEEENS4_23SM90_TMA_LOAD_MULTICASTENS4_14ComposedLayoutINS4_7SwizzleILi3ELi4ELi3EEENS4_18smem_ptr_flag_bitsILi8EEENST_INS5_IJNSA_ILi8EEESH_EEENS5_IJSH_SC_EEEEEEEvNS4_8identityES11_S1B_vS1C_EENS_8epilogue10collective6detail29Sm90TmaWarpSpecializedAdapterINS1F_15DefaultEpilogueISJ_SK_SK_NS1E_6thread17LinearCombinationISJ_Li1EffLNS1J_9ScaleType4KindE0ELNS_15FloatRoundStyleE2ESJ_EENS1_15EpilogueDefaultEEEEEvvEEEEvNT_6ParamsE,"",@"SHT_CUDA_INFO"
	.sectionflags	@""
	.align	4


	//----- nvinfo : EIATTR_CUDA_API_VERSION
	.align		4
        /*0000*/ 	.byte	0x04, 0x37
        /*0002*/ 	.short	(.L_18 - .L_17)
.L_17:
        /*0004*/ 	.word	0x00000082


	//----- nvinfo : EIATTR_KPARAM_INFO
	.align		4
.L_18:
        /*0008*/ 	.byte	0x04, 0x17
        /*000a*/ 	.short	(.L_20 - .L_19)
.L_19:
        /*000c*/ 	.word	0x00000000
        /*0010*/ 	.short	0x0000
        /*0012*/ 	.short	0x0070
        /*0014*/ 	.byte	0x00, 0xf0, 0x01, 0x10


	//----- nvinfo : EIATTR_SPARSE_MMA_MASK
	.align		4
.L_20:
        /*0018*/ 	.byte	0x03, 0x50
        /*001a*/ 	.short	0x0000


	//----- nvinfo : EIATTR_MAXREG_COUNT
	.align		4
        /*001c*/ 	.byte	0x03, 0x1b
        /*001e*/ 	.short	0x00a8


	//----- nvinfo : EIATTR_NUM_BARRIERS
	.align		4
        /*0020*/ 	.byte	0x02, 0x4c
        /*0022*/ 	.byte	0x01
	.zero		1


	//----- nvinfo : EIATTR_ANNOTATIONS
	.align		4
        /*0024*/ 	.byte	0x04, 0x55
        /*0026*/ 	.short	(.L_22 - .L_21)


	//   ....[0]....
.L_21:
        /*0028*/ 	.word	0x00000001
        /*002c*/ 	.byte	0xf0, 0x06, 0x00, 0x00, 0x01, 0x00, 0x00, 0x00, 0xe0, 0x07, 0x00, 0x00, 0x01, 0x00, 0x00, 0x00
        /* <DEDUP_REMOVED lines=192> */
        /*0c3c*/ 	.byte	0x80, 0x07, 0x01, 0x00


	//----- nvinfo : EIATTR_MERCURY_ISA_VERSION
	.align		4
.L_22:
        /*0c40*/ 	.byte	0x03, 0x5f
        /*0c42*/ 	.short	0x0101


	//----- nvinfo : EIATTR_INT_WARP_WIDE_INSTR_OFFSETS
	.align		4
        /*0c44*/ 	.byte	0x04, 0x31
        /*0c46*/ 	.short	(.L_24 - .L_23)


	//   ....[0]....
.L_23:
        /*0c48*/ 	.word	0x00000530


	//   ....[1]....
        /*0c4c*/ 	.word	0x00000550


	//   ....[2]....
        /*0c50*/ 	.word	0x000006c0


	//----- nvinfo : EIATTR_COOP_GROUP_MASK_REGIDS
	.align		4
.L_24:
        /*0c54*/ 	.byte	0x04, 0x29
        /*0c56*/ 	.short	(.L_26 - .L_25)


	//   ....[0]....
.L_25:
        /*0c58*/ 	.word	0xffffffff


	//   ....[1]....
        /*0c5c*/ 	.word	0xffffffff


	//   ....[2]....
        /*0c60*/ 	.word	0xffffffff


	//   ....[3]....
        /*0c64*/ 	.word	0xffffffff


	//   ....[4]....
        /*0c68*/ 	.word	0xffffffff


	//   ....[5]....
        /*0c6c*/ 	.word	0xffffffff


	//----- nvinfo : EIATTR_COOP_GROUP_INSTR_OFFSETS
	.align		4
.L_26:
        /*0c70*/ 	.byte	0x04, 0x28
        /*0c72*/ 	.short	(.L_28 - .L_27)


	//   ....[0]....
.L_27:
        /*0c74*/ 	.word	0x00000070


	//   ....[1]....
        /*0c78*/ 	.word	0x00000080


	//   ....[2]....
        /*0c7c*/ 	.word	0x000001a0


	//   ....[3]....
        /*0c80*/ 	.word	0x000003a0


	//   ....[4]....
        /*0c84*/ 	.word	0x00000820


	//   ....[5]....
        /*0c88*/ 	.word	0x000015a0


	//----- nvinfo : EIATTR_REG_RECONFIG
	.align		4
.L_28:
        /*0c8c*/ 	.byte	0x01, 0x54
	.zero		2


	//----- nvinfo : EIATTR_MBARRIER_INSTR_OFFSETS
	.align		4
        /*0c90*/ 	.byte	0x04, 0x39
        /*0c92*/ 	.short	(.L_30 - .L_29)


	//   ....[0]....
.L_29:
        /*0c94*/ 	.word	0x00000320
        /*0c98*/ 	.word	0x000000ff
        /*0c9c*/ 	.word	0x00000000
        /*0ca0*/ 	.short	0x0100
        /*0ca2*/ 	.byte	0x09
	.zero		1


	//   ....[1]....
        /*0ca4*/ 	.word	0x00000330
        /*0ca8*/ 	.word	0x000000ff
        /*0cac*/ 	.word	0x00000018
        /*0cb0*/ 	.short	0x0100
        /*0cb2*/ 	.byte	0x09
	.zero		1


	//   ....[2]....
        /*0cb4*/ 	.word	0x00000340
        /*0cb8*/ 	.word	0x000000ff
        /*0cbc*/ 	.word	0x00000008
        /*0cc0*/ 	.short	0x0100
        /*0cc2*/ 	.byte	0x09
	.zero		1


	//   ....[3]....
        /*0cc4*/ 	.word	0x00000350
        /*0cc8*/ 	.word	0x000000ff
        /*0ccc*/ 	.word	0x00000020
        /*0cd0*/ 	.short	0x0100
        /*0cd2*/ 	.byte	0x09
	.zero		1


	//   ....[4]....
        /*0cd4*/ 	.word	0x00000360
        /*0cd8*/ 	.word	0x000000ff
        /*0cdc*/ 	.word	0x00000010
        /*0ce0*/ 	.short	0x0100
        /*0ce2*/ 	.byte	0x09
	.zero		1


	//   ....[5]....
        /*0ce4*/ 	.word	0x00000370
        /*0ce8*/ 	.word	0x000000ff
        /*0cec*/ 	.word	0x00000028
        /*0cf0*/ 	.short	0x0100
        /*0cf2*/ 	.byte	0x09
	.zero		1


	//   ....[6]....
        /*0cf4*/ 	.word	0x00000750
        /*0cf8*/ 	.word	0x000000ff
        /*0cfc*/ 	.word	0x00000040
        /*0d00*/ 	.short	0x0100
        /*0d02*/ 	.byte	0x06
	.zero		1


	//   ....[7]....
        /*0d04*/ 	.word	0x000007c0
        /*0d08*/ 	.word	0x000000ff
        /*0d0c*/ 	.word	0x00000048
        /*0d10*/ 	.short	0x0100
        /*0d12*/ 	.byte	0x06
	.zero		1


	//   ....[8]....
        /*0d14*/ 	.word	0x00001da0
        /*0d18*/ 	.word	0x000000ff
        /*0d1c*/ 	.word	0x00000000
        /*0d20*/ 	.short	0x010a
        /*0d22*/ 	.byte	0x06
	.zero		1


	//   ....[9]....
        /*0d24*/ 	.word	0x00001de0
        /*0d28*/ 	.word	0x000000ff
        /*0d2c*/ 	.word	0x00000000
        /*0d30*/ 	.short	0x010a
        /*0d32*/ 	.byte	0x06
	.zero		1


	//   ....[10]....
        /*0d34*/ 	.word	0x00003150
        /*0d38*/ 	.word	0x000000ff
        /*0d3c*/ 	.word	0x00000000
        /*0d40*/ 	.short	0x010a
        /*0d42*/ 	.byte	0x10
	.zero		1


	//   ....[11]....
        /*0d44*/ 	.word	0x00003190
        /*0d48*/ 	.word	0x000000ff
        /*0d4c*/ 	.word	0x00000000
        /*0d50*/ 	.short	0x010a
        /*0d52*/ 	.byte	0x10
	.zero		1


	//   ....[12]....
        /*0d54*/ 	.word	0x00004360
        /*0d58*/ 	.word	0x000000e5
        /*0d5c*/ 	.word	0x00000000
        /*0d60*/ 	.short	0x0101
        /*0d62*/ 	.byte	0x3f
	.zero		1


	//   ....[13]....
        /*0d64*/ 	.word	0x00005580
        /*0d68*/ 	.word	0x00000018
        /*0d6c*/ 	.word	0x00000000
        /*0d70*/ 	.short	0x0101
        /*0d72*/ 	.byte	0x3f
	.zero		1


	//   ....[14]....
        /*0d74*/ 	.word	0x0000f9f0
        /*0d78*/ 	.word	0x0000000b
        /*0d7c*/ 	.word	0x00000018
        /*0d80*/ 	.short	0x010a
        /*0d82*/ 	.byte	0x3f
	.zero		1


	//   ....[15]....
        /*0d84*/ 	.word	0x0000fde0
        /*0d88*/ 	.word	0x00000004
        /*0d8c*/ 	.word	0x00000048
        /*0d90*/ 	.short	0x0101
        /*0d92*/ 	.byte	0x3f
	.zero		1


	//   ....[16]....
        /*0d94*/ 	.word	0x00010560
        /*0d98*/ 	.word	0x00000007
        /*0d9c*/ 	.word	0x00000000
        /*0da0*/ 	.short	0x010a
        /*0da2*/ 	.byte	0x3f
	.zero		1


	//   ....[17]....
        /*0da4*/ 	.word	0x000105e0
        /*0da8*/ 	.word	0x00000009
        /*0dac*/ 	.word	0x00000000
        /*0db0*/ 	.short	0x010a
        /*0db2*/ 	.byte	0x3f
	.zero		1


	//   ....[18]....
        /*0db4*/ 	.word	0x00010670
        /*0db8*/ 	.word	0x00000003
        /*0dbc*/ 	.word	0x00000000
        /*0dc0*/ 	.short	0x010a
        /*0dc2*/ 	.byte	0x3f
	.zero		1


	//   ....[19]....
        /*0dc4*/ 	.word	0x000106e0
        /*0dc8*/ 	.word	0x00000003
        /*0dcc*/ 	.word	0x00000000
        /*0dd0*/ 	.short	0x010a
        /*0dd2*/ 	.byte	0x3f
	.zero		1


	//   ....[20]....
        /*0dd4*/ 	.word	0x00010750
        /*0dd8*/ 	.word	0x00000000
        /*0ddc*/ 	.word	0x00000000
        /*0de0*/ 	.short	0x010a
        /*0de2*/ 	.byte	0x3f
	.zero		1


	//   ....[21]....
        /*0de4*/ 	.word	0x00010830
        /*0de8*/ 	.word	0x0000000b
        /*0dec*/ 	.word	0x00000018
        /*0df0*/ 	.short	0x010a
        /*0df2*/ 	.byte	0x3f
	.zero		1


	//   ....[22]....
        /*0df4*/ 	.word	0x00010900
        /*0df8*/ 	.word	0x00000007
        /*0dfc*/ 	.word	0x00000000
        /*0e00*/ 	.short	0x010a
        /*0e02*/ 	.byte	0x3f
	.zero		1


	//   ....[23]....
        /*0e04*/ 	.word	0x00010950
        /*0e08*/ 	.word	0x00000009
        /*0e0c*/ 	.word	0x00000000
        /*0e10*/ 	.short	0x010a
        /*0e12*/ 	.byte	0x3f
	.zero		1


	//----- nvinfo : EIATTR_NUM_MBARRIERS
	.align		4
.L_30:
        /*0e14*/ 	.byte	0x03, 0x38
        /*0e16*/ 	.short	0x0008


	//----- nvinfo : EIATTR_EXIT_INSTR_OFFSETS
	.align		4
        /*0e18*/ 	.byte	0x04, 0x1c
        /*0e1a*/ 	.short	(.L_32 - .L_31)


	//   ....[0]....
.L_31:
        /*0e1c*/ 	.word	0x000009b0


	//   ....[1]....
        /*0e20*/ 	.word	0x00001240


	//   ....[2]....
        /*0e24*/ 	.word	0x0000f000


	//   ....[3]....
        /*0e28*/ 	.word	0x0000f590


	//   ....[4]....
        /*0e2c*/ 	.word	0x000106c0


	//----- nvinfo : EIATTR_MAX_THREADS
	.align		4
.L_32:
        /*0e30*/ 	.byte	0x04, 0x05
        /*0e32*/ 	.short	(.L_34 - .L_33)
.L_33:
        /*0e34*/ 	.word	0x00000180
        /*0e38*/ 	.word	0x00000001
        /*0e3c*/ 	.word	0x00000001


	//----- nvinfo : EIATTR_CRS_STACK_SIZE
	.align		4
.L_34:
        /*0e40*/ 	.byte	0x04, 0x1e
        /*0e42*/ 	.short	(.L_36 - .L_35)
.L_35:
        /*0e44*/ 	.word	0x00000000


	//----- nvinfo : EIATTR_CBANK_PARAM_SIZE
	.align		4
.L_36:
        /*0e48*/ 	.byte	0x03, 0x19
        /*0e4a*/ 	.short	0x0470


	//----- nvinfo : EIATTR_PARAM_CBANK
	.align		4
        /*0e4c*/ 	.byte	0x04, 0x0a
        /*0e4e*/ 	.short	(.L_38 - .L_37)
	.align		4
.L_37:
        /*0e50*/ 	.word	index@(.nv.constant0._ZN7cutlass13device_kernelINS_4gemm6kernel13GemmUniversalIN4cute5tupleIJiiiiEEENS1_10collective13CollectiveMmaINS1_37MainloopSm90TmaGmmaWarpSpecializedFP8ILi3ENS5_IJNS4_1CILi2EEESB_NSA_ILi1EEEEEENS1_35KernelTmaWarpSpecializedCooperativeEEENS5_IJNSA_ILi256EEENSA_ILi128EEESH_EEENS_12float_e5m2_tENS5_IJlSC_lEEESJ_SK_NS4_8TiledMMAINS4_8MMA_AtomIJNS4_4SM904GMMA31MMA_64x128x32_F32E5M2E5M2_SS_TNILNSO_7ScaleInE1ELSQ_1EEEEEENS4_6LayoutINS5_IJSB_SC_SC_EEENS5_IJSC_NSA_ILi0EEESV_EEEEENS5_IJNS4_10UnderscoreESY_SY_EEEEENS4_23SM90_TMA_LOAD_MULTICASTENS4_14ComposedLayoutINS4_7SwizzleILi3ELi4ELi3EEENS4_18smem_ptr_flag_bitsILi8EEENST_INS5_IJNSA_ILi8EEESH_EEENS5_IJSH_SC_EEEEEEEvNS4_8identityES11_S1B_vS1C_EENS_8epilogue10collective6detail29Sm90TmaWarpSpecializedAdapterINS1F_15DefaultEpilogueISJ_SK_SK_NS1E_6thread17LinearCombinationISJ_Li1EffLNS1J_9ScaleType4KindE0ELNS_15FloatRoundStyleE2ESJ_EENS1_15EpilogueDefaultEEEEEvvEEEEvNT_6ParamsE)
        /*0e54*/ 	.short	0x0210
        /*0e56*/ 	.short	0x0470


	//----- nvinfo : EIATTR_SW_WAR
	.align		4
.L_38:
        /*0e58*/ 	.byte	0x04, 0x36
        /*0e5a*/ 	.short	(.L_40 - .L_39)
.L_39:
        /*0e5c*/ 	.word	0x00000008
.L_40:


//--------------------- .nv.callgraph             --------------------------
	.section	.nv.callgraph,"",@"SHT_CUDA_CALLGRAPH"
	.align	4
	.sectionentsize	8
	.align		4
        /*0000*/ 	.word	0x00000000
	.align		4
        /*0004*/ 	.word	0xffffffff
	.align		4
        /*0008*/ 	.word	0x00000000
	.align		4
        /*000c*/ 	.word	0xfffffffe
	.align		4
        /*0010*/ 	.word	0x00000000
	.align		4
        /*0014*/ 	.word	0xfffffffd
	.align		4
        /*0018*/ 	.word	0x00000000
	.align		4
        /*001c*/ 	.word	0xfffffffc


//--------------------- .nv.constant4             --------------------------
	.section	.nv.constant4,"a",@progbits
	.align	8
	.align		8
.nv.constant4:
        /*0000*/ 	.dword	_ZN39_INTERNAL_9ae3cd9f_4_k_cu_0bd040af_53954cuda3std3__45__cpo5beginE
	.align		8
        /*0008*/ 	.dword	_ZN39_INTERNAL_9ae3cd9f_4_k_cu_0bd040af_53954cuda3std3__45__cpo3endE
	.align		8
        /*0010*/ 	.dword	_ZN39_INTERNAL_9ae3cd9f_4_k_cu_0bd040af_53954cuda3std3__45__cpo6cbeginE
	.align		8
        /*0018*/ 	.dword	_ZN39_INTERNAL_9ae3cd9f_4_k_cu_0bd040af_53954cuda3std3__45__cpo4cendE
	.align		8
        /*0020*/ 	.dword	_ZN39_INTERNAL_9ae3cd9f_4_k_cu_0bd040af_53954cuda3std3__441_GLOBAL__N__9ae3cd9f_4_k_cu_0bd040af_53956ignoreE
	.align		8
        /*0028*/ 	.dword	_ZN39_INTERNAL_9ae3cd9f_4_k_cu_0bd040af_53954cuda3std3__419piecewise_constructE
	.align		8
        /*0030*/ 	.dword	_ZN39_INTERNAL_9ae3cd9f_4_k_cu_0bd040af_53954cuda3std3__48in_placeE
	.align		8
        /*0038*/ 	.dword	_ZN39_INTERNAL_9ae3cd9f_4_k_cu_0bd040af_53954cuda3std6ranges3__45__cpo4swapE
	.align		8
        /*0040*/ 	.dword	_ZN39_INTERNAL_9ae3cd9f_4_k_cu_0bd040af_53954cuda3std6ranges3__45__cpo9iter_moveE
	.align		8
        /*0048*/ 	.dword	_ZN39_INTERNAL_9ae3cd9f_4_k_cu_0bd040af_53954cute7productE
	.align		8
        /*0050*/ 	.dword	_ZN39_INTERNAL_9ae3cd9f_4_k_cu_0bd040af_53954cute1_E


//--------------------- .text._ZN7cutlass13device_kernelINS_4gemm6kernel13GemmUniversalIN4cute5tupleIJiiiiEEENS1_10collective13CollectiveMmaINS1_37MainloopSm90TmaGmmaWarpSpecializedFP8ILi3ENS5_IJNS4_1CILi2EEESB_NSA_ILi1EEEEEENS1_35KernelTmaWarpSpecializedCooperativeEEENS5_IJNSA_ILi256EEENSA_ILi128EEESH_EEENS_12float_e5m2_tENS5_IJlSC_lEEESJ_SK_NS4_8TiledMMAINS4_8MMA_AtomIJNS4_4SM904GMMA31MMA_64x128x32_F32E5M2E5M2_SS_TNILNSO_7ScaleInE1ELSQ_1EEEEEENS4_6LayoutINS5_IJSB_SC_SC_EEENS5_IJSC_NSA_ILi0EEESV_EEEEENS5_IJNS4_10UnderscoreESY_SY_EEEEENS4_23SM90_TMA_LOAD_MULTICASTENS4_14ComposedLayoutINS4_7SwizzleILi3ELi4ELi3EEENS4_18smem_ptr_flag_bitsILi8EEENST_INS5_IJNSA_ILi8EEESH_EEENS5_IJSH_SC_EEEEEEEvNS4_8identityES11_S1B_vS1C_EENS_8epilogue10collective6detail29Sm90TmaWarpSpecializedAdapterINS1F_15DefaultEpilogueISJ_SK_SK_NS1E_6thread17LinearCombinationISJ_Li1EffLNS1J_9ScaleType4KindE0ELNS_15FloatRoundStyleE2ESJ_EENS1_15EpilogueDefaultEEEEEvvEEEEvNT_6ParamsE --------------------------
	.section	.text._ZN7cutlass13device_kernelINS_4gemm6kernel13GemmUniversalIN4cute5tupleIJiiiiEEENS1_10collective13CollectiveMmaINS1_37MainloopSm90TmaGmmaWarpSpecializedFP8ILi3ENS5_IJNS4_1CILi2EEESB_NSA_ILi1EEEEEENS1_35KernelTmaWarpSpecializedCooperativeEEENS5_IJNSA_ILi256EEENSA_ILi128EEESH_EEENS_12float_e5m2_tENS5_IJlSC_lEEESJ_SK_NS4_8TiledMMAINS4_8MMA_AtomIJNS4_4SM904GMMA31MMA_64x128x32_F32E5M2E5M2_SS_TNILNSO_7ScaleInE1ELSQ_1EEEEEENS4_6LayoutINS5_IJSB_SC_SC_EEENS5_IJSC_NSA_ILi0EEESV_EEEEENS5_IJNS4_10UnderscoreESY_SY_EEEEENS4_23SM90_TMA_LOAD_MULTICASTENS4_14ComposedLayoutINS4_7SwizzleILi3ELi4ELi3EEENS4_18smem_ptr_flag_bitsILi8EEENST_INS5_IJNSA_ILi8EEESH_EEENS5_IJSH_SC_EEEEEEEvNS4_8identityES11_S1B_vS1C_EENS_8epilogue10collective6detail29Sm90TmaWarpSpecializedAdapterINS1F_15DefaultEpilogueISJ_SK_SK_NS1E_6thread17LinearCombinationISJ_Li1EffLNS1J_9ScaleType4KindE0ELNS_15FloatRoundStyleE2ESJ_EENS1_15EpilogueDefaultEEEEEvvEEEEvNT_6ParamsE,"ax",@progbits
	.align	128
.text._ZN7cutlass13device_kernelINS_4gemm6kernel13GemmUniversalIN4cute5tupleIJiiiiEEENS1_10collective13CollectiveMmaINS1_37MainloopSm90TmaGmmaWarpSpecializedFP8ILi3ENS5_IJNS4_1CILi2EEESB_NSA_ILi1EEEEEENS1_35KernelTmaWarpSpecializedCooperativeEEENS5_IJNSA_ILi256EEENSA_ILi128EEESH_EEENS_12float_e5m2_tENS5_IJlSC_lEEESJ_SK_NS4_8TiledMMAINS4_8MMA_AtomIJNS4_4SM904GMMA31MMA_64x128x32_F32E5M2E5M2_SS_TNILNSO_7ScaleInE1ELSQ_1EEEEEENS4_6LayoutINS5_IJSB_SC_SC_EEENS5_IJSC_NSA_ILi0EEESV_EEEEENS5_IJNS4_10UnderscoreESY_SY_EEEEENS4_23SM90_TMA_LOAD_MULTICASTENS4_14ComposedLayoutINS4_7SwizzleILi3ELi4ELi3EEENS4_18smem_ptr_flag_bitsILi8EEENST_INS5_IJNSA_ILi8EEESH_EEENS5_IJSH_SC_EEEEEEEvNS4_8identityES11_S1B_vS1C_EENS_8epilogue10collective6detail29Sm90TmaWarpSpecializedAdapterINS1F_15DefaultEpilogueISJ_SK_SK_NS1E_6thread17LinearCombinationISJ_Li1EffLNS1J_9ScaleType4KindE0ELNS_15FloatRoundStyleE2ESJ_EENS1_15EpilogueDefaultEEEEEvvEEEEvNT_6ParamsE:
        .type           _ZN7cutlass13device_kernelINS_4gemm6kernel13GemmUniversalIN4cute5tupleIJiiiiEEENS1_10collective13CollectiveMmaINS1_37MainloopSm90TmaGmmaWarpSpecializedFP8ILi3ENS5_IJNS4_1CILi2EEESB_NSA_ILi1EEEEEENS1_35KernelTmaWarpSpecializedCooperativeEEENS5_IJNSA_ILi256EEENSA_ILi128EEESH_EEENS_12float_e5m2_tENS5_IJlSC_lEEESJ_SK_NS4_8TiledMMAINS4_8MMA_AtomIJNS4_4SM904GMMA31MMA_64x128x32_F32E5M2E5M2_SS_TNILNSO_7ScaleInE1ELSQ_1EEEEEENS4_6LayoutINS5_IJSB_SC_SC_EEENS5_IJSC_NSA_ILi0EEESV_EEEEENS5_IJNS4_10UnderscoreESY_SY_EEEEENS4_23SM90_TMA_LOAD_MULTICASTENS4_14ComposedLayoutINS4_7SwizzleILi3ELi4ELi3EEENS4_18smem_ptr_flag_bitsILi8EEENST_INS5_IJNSA_ILi8EEESH_EEENS5_IJSH_SC_EEEEEEEvNS4_8identityES11_S1B_vS1C_EENS_8epilogue10collective6detail29Sm90TmaWarpSpecializedAdapterINS1F_15DefaultEpilogueISJ_SK_SK_NS1E_6thread17LinearCombinationISJ_Li1EffLNS1J_9ScaleType4KindE0ELNS_15FloatRoundStyleE2ESJ_EENS1_15EpilogueDefaultEEEEEvvEEEEvNT_6ParamsE,@function
        .size           _ZN7cutlass13device_kernelINS_4gemm6kernel13GemmUniversalIN4cute5tupleIJiiiiEEENS1_10collective13CollectiveMmaINS1_37MainloopSm90TmaGmmaWarpSpecializedFP8ILi3ENS5_IJNS4_1CILi2EEESB_NSA_ILi1EEEEEENS1_35KernelTmaWarpSpecializedCooperativeEEENS5_IJNSA_ILi256EEENSA_ILi128EEESH_EEENS_12float_e5m2_tENS5_IJlSC_lEEESJ_SK_NS4_8TiledMMAINS4_8MMA_AtomIJNS4_4SM904GMMA31MMA_64x128x32_F32E5M2E5M2_SS_TNILNSO_7ScaleInE1ELSQ_1EEEEEENS4_6LayoutINS5_IJSB_SC_SC_EEENS5_IJSC_NSA_ILi0EEESV_EEEEENS5_IJNS4_10UnderscoreESY_SY_EEEEENS4_23SM90_TMA_LOAD_MULTICASTENS4_14ComposedLayoutINS4_7SwizzleILi3ELi4ELi3EEENS4_18smem_ptr_flag_bitsILi8EEENST_INS5_IJNSA_ILi8EEESH_EEENS5_IJSH_SC_EEEEEEEvNS4_8identityES11_S1B_vS1C_EENS_8epilogue10collective6detail29Sm90TmaWarpSpecializedAdapterINS1F_15DefaultEpilogueISJ_SK_SK_NS1E_6thread17LinearCombinationISJ_Li1EffLNS1J_9ScaleType4KindE0ELNS_15FloatRoundStyleE2ESJ_EENS1_15EpilogueDefaultEEEEEvvEEEEvNT_6ParamsE,(.L_x_332 - _ZN7cutlass13device_kernelINS_4gemm6kernel13GemmUniversalIN4cute5tupleIJiiiiEEENS1_10collective13CollectiveMmaINS1_37MainloopSm90TmaGmmaWarpSpecializedFP8ILi3ENS5_IJNS4_1CILi2EEESB_NSA_ILi1EEEEEENS1_35KernelTmaWarpSpecializedCooperativeEEENS5_IJNSA_ILi256EEENSA_ILi128EEESH_EEENS_12float_e5m2_tENS5_IJlSC_lEEESJ_SK_NS4_8TiledMMAINS4_8MMA_AtomIJNS4_4SM904GMMA31MMA_64x128x32_F32E5M2E5M2_SS_TNILNSO_7ScaleInE1ELSQ_1EEEEEENS4_6LayoutINS5_IJSB_SC_SC_EEENS5_IJSC_NSA_ILi0EEESV_EEEEENS5_IJNS4_10UnderscoreESY_SY_EEEEENS4_23SM90_TMA_LOAD_MULTICASTENS4_14ComposedLayoutINS4_7SwizzleILi3ELi4ELi3EEENS4_18smem_ptr_flag_bitsILi8EEENST_INS5_IJNSA_ILi8EEESH_EEENS5_IJSH_SC_EEEEEEEvNS4_8identityES11_S1B_vS1C_EENS_8epilogue10collective6detail29Sm90TmaWarpSpecializedAdapterINS1F_15DefaultEpilogueISJ_SK_SK_NS1E_6thread17LinearCombinationISJ_Li1EffLNS1J_9ScaleType4KindE0ELNS_15FloatRoundStyleE2ESJ_EENS1_15EpilogueDefaultEEEEEvvEEEEvNT_6ParamsE)
        .other          _ZN7cutlass13device_kernelINS_4gemm6kernel13GemmUniversalIN4cute5tupleIJiiiiEEENS1_10collective13CollectiveMmaINS1_37MainloopSm90TmaGmmaWarpSpecializedFP8ILi3ENS5_IJNS4_1CILi2EEESB_NSA_ILi1EEEEEENS1_35KernelTmaWarpSpecializedCooperativeEEENS5_IJNSA_ILi256EEENSA_ILi128EEESH_EEENS_12float_e5m2_tENS5_IJlSC_lEEESJ_SK_NS4_8TiledMMAINS4_8MMA_AtomIJNS4_4SM904GMMA31MMA_64x128x32_F32E5M2E5M2_SS_TNILNSO_7ScaleInE1ELSQ_1EEEEEENS4_6LayoutINS5_IJSB_SC_SC_EEENS5_IJSC_NSA_ILi0EEESV_EEEEENS5_IJNS4_10UnderscoreESY_SY_EEEEENS4_23SM90_TMA_LOAD_MULTICASTENS4_14ComposedLayoutINS4_7SwizzleILi3ELi4ELi3EEENS4_18smem_ptr_flag_bitsILi8EEENST_INS5_IJNSA_ILi8EEESH_EEENS5_IJSH_SC_EEEEEEEvNS4_8identityES11_S1B_vS1C_EENS_8epilogue10collective6detail29Sm90TmaWarpSpecializedAdapterINS1F_15DefaultEpilogueISJ_SK_SK_NS1E_6thread17LinearCombinationISJ_Li1EffLNS1J_9ScaleType4KindE0ELNS_15FloatRoundStyleE2ESJ_EENS1_15EpilogueDefaultEEEEEvvEEEEvNT_6ParamsE,@"STO_CUDA_ENTRY STV_DEFAULT"
_ZN7cutlass13device_kernelINS_4gemm6kernel13GemmUniversalIN4cute5tupleIJiiiiEEENS1_10collective13CollectiveMmaINS1_37MainloopSm90TmaGmmaWarpSpecializedFP8ILi3ENS5_IJNS4_1CILi2EEESB_NSA_ILi1EEEEEENS1_35KernelTmaWarpSpecializedCooperativeEEENS5_IJNSA_ILi256EEENSA_ILi128EEESH_EEENS_12float_e5m2_tENS5_IJlSC_lEEESJ_SK_NS4_8TiledMMAINS4_8MMA_AtomIJNS4_4SM904GMMA31MMA_64x128x32_F32E5M2E5M2_SS_TNILNSO_7ScaleInE1ELSQ_1EEEEEENS4_6LayoutINS5_IJSB_SC_SC_EEENS5_IJSC_NSA_ILi0EEESV_EEEEENS5_IJNS4_10UnderscoreESY_SY_EEEEENS4_23SM90_TMA_LOAD_MULTICASTENS4_14ComposedLayoutINS4_7SwizzleILi3ELi4ELi3EEENS4_18smem_ptr_flag_bitsILi8EEENST_INS5_IJNSA_ILi8EEESH_EEENS5_IJSH_SC_EEEEEEEvNS4_8identityES11_S1B_vS1C_EENS_8epilogue10collective6detail29Sm90TmaWarpSpecializedAdapterINS1F_15DefaultEpilogueISJ_SK_SK_NS1E_6thread17LinearCombinationISJ_Li1EffLNS1J_9ScaleType4KindE0ELNS_15FloatRoundStyleE2ESJ_EENS1_15EpilogueDefaultEEEEEvvEEEEvNT_6ParamsE:
[----:B------:R-:W0:Y:S02]  /*0000*/  LDC R1, c[0x0][0x28] ;  /* 0x00000a00ff017b82 */ /* 0x000e240000000800 */
[----:B0-----:R-:W-:Y:S01]  /*0010*/  VIADD R1, R1, 0xffffff08 ;  /* 0xffffff0801017836 */ /* 0x001fe20000000000 */
[----:B------:R-:W0:Y:S01]  /*0020*/  S2R R4, SR_TID.X ;  /* 0x0000000000047919 */ /* 0x000e220000002100 */
[----:B------:R-:W-:Y:S01]  /*0030*/  ELECT P0, URZ, PT ;  /* 0x00000000003f782f */ /* 0x000fe20003800000 */
[----:B------:R-:W-:Y:S01]  /*0040*/  BSSY B0, `(.L_x_0) ;  /* 0x0000015000007945 */ /* 0x000fe20003800000 */
[--C-:B0-----:R-:W-:Y:S02]  /*0050*/  SHF.R.U32.HI R0, RZ, 0x5, R4.reuse ;  /* 0x00000005ff007819 */ /* 0x101fe40000011604 */
[----:B------:R-:W-:-:S03]  /*0060*/  SHF.R.U32.HI R2, RZ, 0x7, R4 ;  /* 0x00000007ff027819 */ /* 0x000fc60000011604 */
[----:B------:R-:W0:Y:S04]  /*0070*/  SHFL.IDX PT, R3, R0, RZ, 0x1f ;  /* 0x00001fff00037589 */ /* 0x000e2800000e0000 */
[----:B------:R-:W1:Y:S01]  /*0080*/  SHFL.IDX PT, R2, R2, RZ, 0x1f ;  /* 0x00001fff02027589 */ /* 0x000e6200000e0000 */
[----:B0-----:R-:W-:Y:S02]  /*0090*/  R2UR UR4, R3 ;  /* 0x00000000030472ca */ /* 0x001fe400000e0000 */
[----:B-1----:R-:W-:-:S11]  /*00a0*/  R2UR UR6, R2 ;  /* 0x00000000020672ca */ /* 0x002fd600000e0000 */
[----:B------:R-:W-:Y:S02]  /*00b0*/  USHF.R.S32.HI UR5, URZ, 0x1f, UR4 ;  /* 0x0000001f3f057899 */ /* 0x000fe40008011404 */
[----:B------:R-:W-:Y:S02]  /*00c0*/  ISETP.NE.OR P0, PT, RZ, UR4, !P0 ;  /* 0x00000004ff007c0c */ /* 0x000fe4000c705670 */
[----:B------:R-:W-:-:S04]  /*00d0*/  ULEA.HI UR5, UR5, UR4, URZ, 0x2 ;  /* 0x0000000405057291 */ /* 0x000fc8000f8f103f */
[----:B------:R-:W-:-:S04]  /*00e0*/  ULOP3.LUT UR5, UR5, 0xfffffffc, URZ, 0xc0, !UPT ;  /* 0xfffffffc05057892 */ /* 0x000fc8000f8ec03f */
[----:B------:R-:W-:-:S03]  /*00f0*/  UIADD3 UR8, UR4, -UR5, URZ ;  /* 0x8000000504087290 */ /* 0x000fc6000fffe03f */
[----:B------:R-:W-:Y:S09]  /*0100*/  @P0 BRA `(.L_x_1) ;  /* 0x0000000000200947 */ /* 0x000ff20003800000 */
[----:B------:R-:W-:Y:S02]  /*0110*/  ULDC.64 UR4, c[0x0][0x198] ;  /* 0x0000660000047ab9 */ /* 0x000fe40000000a00 */
[----:B------:R-:W-:Y:S02]  /*0120*/  UIADD3 UR10, UP0, UR4, 0xf0, URZ ;  /* 0x000000f0040a7890 */ /* 0x000fe4000ff1e03f */
[----:B------:R-:W-:Y:S02]  /*0130*/  UIADD3 UR4, UP1, UR4, 0x1f0, URZ ;  /* 0x000001f004047890 */ /* 0x000fe4000ff3e03f */
[----:B------:R-:W-:Y:S02]  /*0140*/  UIADD3.X UR11, URZ, UR5, URZ, UP0, !UPT ;  /* 0x000000053f0b7290 */ /* 0x000fe400087fe43f */
[----:B------:R-:W-:-:S07]  /*0150*/  UIADD3.X UR5, URZ, UR5, URZ, UP1, !UPT ;  /* 0x000000053f057290 */ /* 0x000fce0008ffe43f */
[----:B------:R0:W-:Y:S02]  /*0160*/  UTMACCTL.PF [UR10] ;  /* 0x000000000a0079b9 */ /* 0x0001e40008040000 */
[----:B------:R0:W-:Y:S02]  /*0170*/  UTMACCTL.PF [UR4] ;  /* 0x00000000040079b9 */ /* 0x0001e40008040000 */
[----:B0-----:R-:W-:Y:S01]  /*0180*/  NOP ;  /* 0x0000000000007918 */ /* 0x001fe20000000000 */
.L_x_1:
[----:B------:R-:W-:Y:S05]  /*0190*/  BSYNC B0 ;  /* 0x0000000000007941 */ /* 0x000fea0003800000 */
.L_x_0:
[----:B------:R-:W0:Y:S01]  /*01a0*/  SHFL.IDX PT, R3, R0, RZ, 0x1f ;  /* 0x00001fff00037589 */ /* 0x000e2200000e0000 */
[----:B------:R-:W-:Y:S01]  /*01b0*/  UISETP.NE.AND UP0, UPT, UR8, 0x3, UPT ;  /* 0x000000030800788c */ /* 0x000fe2000bf05270 */
[----:B------:R-:W-:Y:S01]  /*01c0*/  ISETP.NE.AND P1, PT, RZ, UR6, PT ;  /* 0x00000006ff007c0c */ /* 0x000fe2000bf25270 */
[----:B------:R-:W-:Y:S02]  /*01d0*/  UIADD3 UR10, UR6, -0x1, URZ ;  /* 0xffffffff060a7890 */ /* 0x000fe4000fffe03f */
[----:B------:R-:W-:Y:S02]  /*01e0*/  UISETP.EQ.OR UP0, UPT, UR8, URZ, !UP0 ;  /* 0x0000003f0800728c */ /* 0x000fe4000c702670 */
[----:B------:R-:W-:Y:S02]  /*01f0*/  UISETP.GE.U32.AND UP1, UPT, UR10, 0x2, UPT ;  /* 0x000000020a00788c */ /* 0x000fe4000bf26070 */
[----:B------:R-:W-:-:S04]  /*0200*/  UISETP.EQ.AND UP0, UPT, UR6, URZ, UP0 ;  /* 0x0000003f0600728c */ /* 0x000fc80008702270 */
[----:B------:R-:W-:-:S04]  /*0210*/  USEL UR13, URZ, 0x1, !UP0 ;  /* 0x000000013f0d7887 */ /* 0x000fc8000c000000 */
[----:B------:R-:W-:Y:S01]  /*0220*/  USEL UR13, UR13, 0x2, UP1 ;  /* 0x000000020d0d7887 */ /* 0x000fe20008800000 */
[----:B0-----:R-:W-:-:S13]  /*0230*/  ISETP.NE.AND P0, PT, R3, RZ, PT ;  /* 0x000000ff0300720c */ /* 0x001fda0003f05270 */
[----:B------:R-:W-:Y:S05]  /*0240*/  @P0 BRA `(.L_x_2) ;  /* 0x0000000000500947 */ /* 0x000fea0003800000 */
[----:B------:R-:W0:Y:S01]  /*0250*/  S2UR UR9, SR_CgaCtaId ;  /* 0x00000000000979c3 */ /* 0x000e220000008800 */
[----:B------:R-:W-:Y:S01]  /*0260*/  UMOV UR4, 0x400 ;  /* 0x0000040000047882 */ /* 0x000fe20000000000 */
[----:B------:R-:W-:Y:S01]  /*0270*/  UMOV UR5, 0x1 ;  /* 0x0000000100057882 */ /* 0x000fe20000000000 */
[----:B------:R-:W-:Y:S01]  /*0280*/  UMOV UR6, 0x6 ;  /* 0x0000000600067882 */ /* 0x000fe20000000000 */
[----:B------:R-:W-:Y:S01]  /*0290*/  ELECT P0, URZ, PT ;  /* 0x00000000003f782f */ /* 0x000fe20003800000 */
[----:B------:R-:W-:-:S04]  /*02a0*/  UIADD3 UR6, -UR6, 0x100000, URZ ;  /* 0x0010000006067890 */ /* 0x000fc8000fffe13f */
[----:B------:R-:W-:Y:S02]  /*02b0*/  USHF.L.U32 UR7, UR6, 0xb, URZ ;  /* 0x0000000b06077899 */ /* 0x000fe4000800063f */
[----:B------:R-:W-:Y:S02]  /*02c0*/  USHF.L.U32 UR6, UR6, 0x1, URZ ;  /* 0x0000000106067899 */ /* 0x000fe4000800063f */
[----:B0-----:R-:W-:Y:S02]  /*02d0*/  ULEA UR9, UR9, UR4, 0x18 ;  /* 0x0000000409097291 */ /* 0x001fe4000f8ec03f */
[----:B------:R-:W-:-:S04]  /*02e0*/  UIADD3 UR4, -UR5, 0x100000, URZ ;  /* 0x0010000005047890 */ /* 0x000fc8000fffe13f */
[----:B------:R-:W-:Y:S02]  /*02f0*/  USHF.L.U32 UR5, UR4, 0xb, URZ ;  /* 0x0000000b04057899 */ /* 0x000fe4000800063f */
[----:B------:R-:W-:Y:S01]  /*0300*/  USHF.L.U32 UR4, UR4, 0x1, URZ ;  /* 0x0000000104047899 */ /* 0x000fe2000800063f */
[----:B------:R-:W0:Y:S11]  /*0310*/  FENCE.VIEW.ASYNC.S ;  /* 0x00000000000073c6 */ /* 0x000e360000000000 */
[----:B0-----:R0:W1:Y:S01]  /*0320*/  SYNCS.EXCH.64 URZ, [UR9], UR4 ;  /* 0x00000004093f75b2 */ /* 0x0010620008000100 */
[----:B------:R0:W2:Y:S01]  /*0330*/  SYNCS.EXCH.64 URZ, [UR9+0x18], UR6 ;  /* 0x00001806093f75b2 */ /* 0x0000a20008000100 */
[----:B------:R0:W3:Y:S01]  /*0340*/  SYNCS.EXCH.64 URZ, [UR9+0x8], UR4 ;  /* 0x00000804093f75b2 */ /* 0x0000e20008000100 */
[----:B------:R0:W4:Y:S01]  /*0350*/  SYNCS.EXCH.64 URZ, [UR9+0x20], UR6 ;  /* 0x00002006093f75b2 */ /* 0x0001220008000100 */
[----:B------:R0:W0:Y:S01]  /*0360*/  SYNCS.EXCH.64 URZ, [UR9+0x10], UR4 ;  /* 0x00001004093f75b2 */ /* 0x0000220008000100 */
[----:B------:R0:W0:Y:S01]  /*0370*/  SYNCS.EXCH.64 URZ, [UR9+0x28], UR6 ;  /* 0x00002806093f75b2 */ /* 0x0000220008000100 */
[----:B------:R-:W-:Y:S01]  /*0380*/  NOP ;  /* 0x0000000000007918 */ /* 0x000fe20000000000 */
.L_x_2:
[----:B------:R-:W-:Y:S01]  /*0390*/  SHF.R.S32.HI R2, RZ, 0x1f, R4 ;  /* 0x0000001fff027819 */ /* 0x000fe20000011404 */
[----:B------:R-:W5:Y:S01]  /*03a0*/  SHFL.IDX PT, R0, R0, RZ, 0x1f ;  /* 0x00001fff00007589 */ /* 0x000f6200000e0000 */
[----:B0-----:R-:W0:Y:S01]  /*03b0*/  S2UR UR9, SR_CTAID.X ;  /* 0x00000000000979c3 */ /* 0x001e220000002500 */
[----:B------:R-:W-:Y:S02]  /*03c0*/  ELECT P0, URZ, PT ;  /* 0x00000000003f782f */ /* 0x000fe40003800000 */
[----:B------:R-:W-:Y:S01]  /*03d0*/  LEA.HI R2, R2, R4, RZ, 0x7 ;  /* 0x0000000402027211 */ /* 0x000fe200078f38ff */
[----:B------:R-:W-:Y:S01]  /*03e0*/  ULDC UR4, c[0x0][0x150] ;  /* 0x0000540000047ab9 */ /* 0x000fe20000000800 */
[----:B------:R-:W-:Y:S01]  /*03f0*/  SHF.R.S32.HI R6, RZ, 0x1f, R3 ;  /* 0x0000001fff067819 */ /* 0x000fe20000011403 */
[----:B------:R-:W-:Y:S01]  /*0400*/  NOP ;  /* 0x0000000000007918 */ /* 0x000fe20000000000 */
[----:B------:R-:W-:Y:S01]  /*0410*/  LOP3.LUT R2, R2, 0xffffff80, RZ, 0xc0, !PT ;  /* 0xffffff8002027812 */ /* 0x000fe200078ec0ff */
[----:B------:R-:W-:Y:S01]  /*0420*/  NOP ;  /* 0x0000000000007918 */ /* 0x000fe20000000000 */
[----:B------:R-:W-:Y:S01]  /*0430*/  LEA.HI R6, R6, R3, RZ, 0x2 ;  /* 0x0000000306067211 */ /* 0x000fe200078f10ff */
[----:B------:R-:W1:Y:S02]  /*0440*/  LDC R8, c[0x0][0x144] ;  /* 0x00005100ff087b82 */ /* 0x000e640000000800 */
[----:B------:R-:W-:Y:S01]  /*0450*/  IMAD.IADD R4, R4, 0x1, -R2 ;  /* 0x0000000104047824 */ /* 0x000fe200078e0a02 */
[----:B------:R-:W-:Y:S01]  /*0460*/  LOP3.LUT R6, R6, 0x3ffffffc, RZ, 0xc0, !PT ;  /* 0x3ffffffc06067812 */ /* 0x000fe200078ec0ff */
[----:B------:R-:W2:Y:S03]  /*0470*/  S2R R2, SR_CTAID.Y ;  /* 0x0000000000027919 */ /* 0x000ea60000002600 */
[----:B------:R-:W-:Y:S01]  /*0480*/  SHF.R.S32.HI R5, RZ, 0x1f, R4 ;  /* 0x0000001fff057819 */ /* 0x000fe20000011404 */
[----:B------:R-:W-:Y:S01]  /*0490*/  IMAD.IADD R6, R3, 0x1, -R6 ;  /* 0x0000000103067824 */ /* 0x000fe200078e0a06 */
[----:B------:R-:W3:Y:S02]  /*04a0*/  LDC R11, c[0x0][0x148] ;  /* 0x00005200ff0b7b82 */ /* 0x000ee40000000800 */
[----:B------:R-:W-:-:S02]  /*04b0*/  LEA.HI R5, R5, R4, RZ, 0x3 ;  /* 0x0000000405057211 */ /* 0x000fc400078f18ff */
[----:B-----5:R-:W-:Y:S02]  /*04c0*/  ISETP.NE.OR P0, PT, R0, RZ, !P0 ;  /* 0x000000ff0000720c */ /* 0x020fe40004705670 */
[--C-:B------:R-:W-:Y:S02]  /*04d0*/  SHF.R.S32.HI R0, RZ, 0x3, R5.reuse ;  /* 0x00000003ff007819 */ /* 0x100fe40000011405 */
[----:B------:R-:W-:Y:S02]  /*04e0*/  SHF.R.S32.HI R5, RZ, 0x1f, R5 ;  /* 0x0000001fff057819 */ /* 0x000fe40000011405 */
[----:B0-----:R-:W-:Y:S02]  /*04f0*/  I2FP.F32.U32 R7, UR9 ;  /* 0x0000000900077c45 */ /* 0x001fe40008201000 */
[----:B------:R-:W-:-:S03]  /*0500*/  LEA.HI R5, R5, R0, RZ, 0x2 ;  /* 0x0000000005057211 */ /* 0x000fc600078f10ff */
[----:B------:R-:W-:Y:S01]  /*0510*/  FMUL R7, R7, UR4 ;  /* 0x0000000407077c20 */ /* 0x000fe20008400000 */
[----:B------:R-:W-:Y:S01]  /*0520*/  LOP3.LUT R5, R5, 0xfffffffc, RZ, 0xc0, !PT ;  /* 0xfffffffc05057812 */ /* 0x000fe200078ec0ff */
[----:B------:R-:W-:Y:S01]  /*0530*/  VOTEU.ALL UP0, P0 ;  /* 0x00000000003f7886 */ /* 0x000fe20000000000 */
[----:B------:R-:W-:Y:S01]  /*0540*/  ULDC UR4, c[0x0][0x154] ;  /* 0x0000550000047ab9 */ /* 0x000fe20000000800 */
[----:B------:R-:W-:Y:S02]  /*0550*/  VOTEU.ALL UP1, P0 ;  /* 0x00000000003f7886 */ /* 0x000fe40000020000 */
[----:B------:R-:W0:Y:S01]  /*0560*/  F2I.U32.TRUNC.NTZ R7, R7 ;  /* 0x0000000700077305 */ /* 0x000e22000020f000 */
[----:B------:R-:W-:Y:S01]  /*0570*/  IMAD.IADD R5, R0, 0x1, -R5 ;  /* 0x0000000100057824 */ /* 0x000fe200078e0a05 */
[----:B------:R-:W5:Y:S01]  /*0580*/  @!UP0 S2UR UR7, SR_CgaCtaId ;  /* 0x00000000000789c3 */ /* 0x000f620000008800 */
[----:B------:R-:W-:Y:S02]  /*0590*/  @!UP0 UMOV UR6, 0x400 ;  /* 0x0000040000068882 */ /* 0x000fe40000000000 */
[----:B------:R-:W-:Y:S01]  /*05a0*/  IMAD R5, R6, 0x4, R5 ;  /* 0x0000000406057824 */ /* 0x000fe200078e0205 */
[----:B--2---:R-:W-:-:S04]  /*05b0*/  I2FP.F32.U32 R9, R2 ;  /* 0x0000000200097245 */ /* 0x004fc80000201000 */
[----:B------:R-:W-:Y:S01]  /*05c0*/  LEA.HI R0, R5, R5, RZ, 0x1 ;  /* 0x0000000505007211 */ /* 0x000fe200078f08ff */
[----:B------:R-:W-:Y:S01]  /*05d0*/  FMUL R9, R9, UR4 ;  /* 0x0000000409097c20 */ /* 0x000fe20008400000 */
[----:B------:R-:W-:Y:S02]  /*05e0*/  UMOV UR4, 0x20 ;  /* 0x0000002000047882 */ /* 0x000fe40000000000 */
[----:B------:R-:W-:Y:S01]  /*05f0*/  LOP3.LUT R6, R0, 0xfffffffe, RZ, 0xc0, !PT ;  /* 0xfffffffe00067812 */ /* 0x000fe200078ec0ff */
[----:B0-----:R-:W-:Y:S01]  /*0600*/  IMAD.MOV R13, RZ, RZ, -R7 ;  /* 0x000000ffff0d7224 */ /* 0x001fe200078e0a07 */
[----:B------:R-:W-:-:S04]  /*0610*/  @!UP0 UIADD3 UR4, -UR4, 0x100000, URZ ;  /* 0x0010000004048890 */ /* 0x000fc8000fffe13f */
[----:B------:R-:W-:Y:S02]  /*0620*/  @!UP0 USHF.L.U32 UR5, UR4, 0xb, URZ ;  /* 0x0000000b04058899 */ /* 0x000fe4000800063f */
[----:B------:R-:W-:Y:S01]  /*0630*/  @!UP0 USHF.L.U32 UR4, UR4, 0x1, URZ ;  /* 0x0000000104048899 */ /* 0x000fe2000800063f */
[----:B------:R-:W0:Y:S01]  /*0640*/  F2I.U32.TRUNC.NTZ R9, R9 ;  /* 0x0000000900097305 */ /* 0x000e22000020f000 */
[----:B-1----:R-:W-:Y:S02]  /*0650*/  IMAD R0, R8, R13, UR9 ;  /* 0x0000000908007e24 */ /* 0x002fe4000f8e020d */
[C---:B------:R-:W-:Y:S02]  /*0660*/  IMAD.IADD R7, R5.reuse, 0x1, -R6 ;  /* 0x0000000105077824 */ /* 0x040fe400078e0a06 */
[----:B------:R-:W-:-:S03]  /*0670*/  IMAD.SHL.U32 R6, R5, 0x4, RZ ;  /* 0x0000000405067824 */ /* 0x000fc600078e00ff */
[----:B------:R-:W-:Y:S01]  /*0680*/  ISETP.NE.AND P2, PT, R7, R0, PT ;  /* 0x000000000700720c */ /* 0x000fe20003f45270 */
[----:B-----5:R-:W-:Y:S01]  /*0690*/  @!UP0 ULEA UR6, UR7, UR6, 0x18 ;  /* 0x0000000607068291 */ /* 0x020fe2000f8ec03f */
[----:B------:R-:W-:Y:S01]  /*06a0*/  LOP3.LUT R10, R5, 0xc, R6, 0x78, !PT ;  /* 0x0000000c050a7812 */ /* 0x000fe200078e7806 */
[----:B------:R-:W1:Y:S01]  /*06b0*/  LDC R7, c[0x0][0x140] ;  /* 0x00005000ff077b82 */ /* 0x000e620000000800 */
[----:B------:R-:W-:Y:S01]  /*06c0*/  VOTEU.ALL UP0, P0 ;  /* 0x00000000003f7886 */ /* 0x000fe20000000000 */
[----:B------:R-:W-:Y:S01]  /*06d0*/  LOP3.LUT P0, RZ, R4, 0x7, RZ, 0xc0, !PT ;  /* 0x0000000704ff7812 */ /* 0x000fe2000780c0ff */
[----:B0-----:R-:W-:Y:S01]  /*06e0*/  IMAD.MOV R12, RZ, RZ, -R9 ;  /* 0x000000ffff0c7224 */ /* 0x001fe200078e0a09 */
[----:B------:R0:W-:Y:S01]  /*06f0*/  STL [R1+0x74], R10 ;  /* 0x0000740a01007387 */ /* 0x0001e20000100800 */
[----:B------:R-:W-:Y:S01]  /*0700*/  IMAD.MOV.U32 R4, RZ, RZ, 0x1 ;  /* 0x00000001ff047424 */ /* 0x000fe200078e00ff */
[----:B------:R-:W-:Y:S01]  /*0710*/  ISETP.LT.U32.AND P0, PT, R10, 0x4, !P0 ;  /* 0x000000040a00780c */ /* 0x000fe20004701070 */
[----:B---3--:R-:W-:-:S03]  /*0720*/  IMAD R6, R11, R12, R2 ;  /* 0x0000000c0b067224 */ /* 0x008fc600078e0202 */
[----:B------:R-:W-:Y:S01]  /*0730*/  @P2 LEA.HI R5, R10, R10, RZ, 0x1 ;  /* 0x0000000a0a052211 */ /* 0x000fe200078f08ff */
[----:B------:R-:W2:Y:S02]  /*0740*/  FENCE.VIEW.ASYNC.S ;  /* 0x00000000000073c6 */ /* 0x000ea40000000000 */
[----:B--2---:R0:W2:Y:S01]  /*0750*/  @!UP0 SYNCS.EXCH.64 URZ, [UR6+0x40], UR4 ;  /* 0x00004004063f85b2 */ /* 0x0040a20008000100 */
[----:B------:R-:W-:-:S04]  /*0760*/  @P2 SHF.R.S32.HI R5, RZ, 0x1, R5 ;  /* 0x00000001ff052819 */ /* 0x000fc80000011405 */
[----:B------:R-:W-:Y:S02]  /*0770*/  @P2 ISETP.NE.AND P3, PT, R5, R6, PT ;  /* 0x000000060500220c */ /* 0x000fe40003f65270 */
[----:B------:R-:W-:Y:S02]  /*0780*/  SEL R5, RZ, 0x1, !P0 ;  /* 0x00000001ff057807 */ /* 0x000fe40004000000 */
[----:B------:R-:W-:Y:S02]  /*0790*/  @P2 SEL R4, RZ, 0x1, P3 ;  /* 0x00000001ff042807 */ /* 0x000fe40001800000 */
[----:B-1----:R-:W-:Y:S02]  /*07a0*/  ISETP.EQ.U32.AND P5, PT, R7, 0x1, PT ;  /* 0x000000010700780c */ /* 0x002fe40003fa2070 */
[----:B------:R-:W-:Y:S01]  /*07b0*/  LOP3.LUT R4, R4, R5, RZ, 0xc0, !PT ;  /* 0x0000000504047212 */ /* 0x000fe200078ec0ff */
[----:B------:R0:W1:Y:S01]  /*07c0*/  @!UP1 SYNCS.EXCH.64 URZ, [UR6+0x48], UR4 ;  /* 0x00004804063f95b2 */ /* 0x0000620008000100 */
[----:B------:R-:W-:-:S03]  /*07d0*/  NOP ;  /* 0x0000000000007918 */ /* 0x000fc60000000000 */
[----:B------:R0:W-:Y:S06]  /*07e0*/  STL [R1+0x70], R4 ;  /* 0x0000700401007387 */ /* 0x0001ec0000100800 */
[----:B--2---:R-:W-:Y:S05]  /*07f0*/  @!P5 BRA `(.L_x_3) ;  /* 0x000000000008d947 */ /* 0x004fea0003800000 */
[----:B-1--4-:R-:W-:Y:S01]  /*0800*/  UCGABAR_ARV ;  /* 0x00000000000079c7 */ /* 0x012fe20008000000 */
[----:B------:R-:W-:Y:S05]  /*0810*/  BRA `(.L_x_4) ;  /* 0x0000000000047947 */ /* 0x000fea0003800000 */
.L_x_3:
[----:B-1--4-:R-:W-:Y:S01]  /*0820*/  NOP ;  /* 0x0000000000007918 */ /* 0x012fe20000000000 */
.L_x_4:
[----:B------:R-:W1:Y:S01]  /*0830*/  LDC R3, c[0x0][0x65c] ;  /* 0x00019700ff037b82 */ /* 0x000e620000000800 */
[----:B0-----:R-:W-:Y:S02]  /*0840*/  IMAD.U32 R4, RZ, RZ, UR9 ;  /* 0x00000009ff047e24 */ /* 0x001fe4000f8e00ff */
[----:B------:R-:W-:Y:S01]  /*0850*/  IMAD.MOV.U32 R5, RZ, RZ, RZ ;  /* 0x000000ffff057224 */ /* 0x000fe200078e00ff */
[----:B-1----:R-:W-:-:S13]  /*0860*/  ISETP.NE.AND P4, PT, R3, 0x1, PT ;  /* 0x000000010300780c */ /* 0x002fda0003f85270 */
[----:B------:R-:W0:Y:S01]  /*0870*/  @P4 LDC R7, c[0x0][0x10] ;  /* 0x00000400ff074b82 */ /* 0x000e220000000800 */
[----:B------:R-:W-:Y:S02]  /*0880*/  @P4 IMAD.MOV.U32 R3, RZ, RZ, RZ ;  /* 0x000000ffff034224 */ /* 0x000fe400078e00ff */
[----:B------:R-:W-:-:S05]  /*0890*/  @P4 IMAD.MOV.U32 R13, RZ, RZ, RZ ;  /* 0x000000ffff0d4224 */ /* 0x000fca00078e00ff */
[----:B------:R-:W1:Y:S01]  /*08a0*/  @!P4 LDC R9, c[0x0][0xc] ;  /* 0x00000300ff09cb82 */ /* 0x000e620000000800 */
[----:B0-----:R-:W-:-:S04]  /*08b0*/  @P4 IMAD.WIDE.U32 R6, R7, UR9, R2 ;  /* 0x0000000907064c25 */ /* 0x001fc8000f8e0002 */
[----:B------:R-:W-:Y:S02]  /*08c0*/  @P4 IMAD.MOV.U32 R19, RZ, RZ, R6 ;  /* 0x000000ffff134224 */ /* 0x000fe400078e0006 */
[----:B------:R-:W-:Y:S02]  /*08d0*/  @P4 IMAD.IADD R23, R7, 0x1, R13 ;  /* 0x0000000107174824 */ /* 0x000fe400078e020d */
[----:B-1----:R-:W-:-:S04]  /*08e0*/  @!P4 IMAD.WIDE.U32 R4, R2, R9, R4 ;  /* 0x000000090204c225 */ /* 0x002fc800078e0004 */
[----:B------:R-:W-:Y:S02]  /*08f0*/  @!P4 IMAD.MOV.U32 R19, RZ, RZ, R4 ;  /* 0x000000ffff13c224 */ /* 0x000fe400078e0004 */
[----:B------:R-:W-:-:S03]  /*0900*/  @!P4 IMAD.MOV.U32 R23, RZ, RZ, R5 ;  /* 0x000000ffff17c224 */ /* 0x000fc600078e0005 */
[----:B------:R0:W-:Y:S04]  /*0910*/  STL [R1+0x7c], R19 ;  /* 0x00007c1301007387 */ /* 0x0001e80000100800 */
[----:B------:R0:W-:Y:S01]  /*0920*/  STL [R1+0x78], R23 ;  /* 0x0000781701007387 */ /* 0x0001e20000100800 */
[----:B------:R-:W-:Y:S05]  /*0930*/  @!P5 BRA `(.L_x_5) ;  /* 0x00000000000cd947 */ /* 0x000fea0003800000 */
[----:B------:R-:W-:Y:S01]  /*0940*/  UCGABAR_WAIT ;  /* 0x0000000000007dc7 */ /* 0x000fe20008000000 */
[----:B------:R-:W-:Y:S01]  /*0950*/  CCTL.IVALL ;  /* 0x00000000ff00798f */ /* 0x000fe20002000000 */
[----:B------:R-:W-:Y:S05]  /*0960*/  BRA `(.L_x_6) ;  /* 0x0000000000047947 */ /* 0x000fea0003800000 */
.L_x_5:
[----:B------:R-:W-:Y:S06]  /*0970*/  BAR.SYNC.DEFER_BLOCKING 0x0 ;  /* 0x0000000000007b1d */ /* 0x000fec0000010000 */
.L_x_6:
[----:B------:R-:W-:Y:S05]  /*0980*/  @!P1 BRA `(.L_x_7) ;  /* 0x000000e400a09947 */ /* 0x000fea0003800000 */
[----:B------:R-:W-:-:S06]  /*0990*/  UISETP.GT.U32.AND UP0, UPT, UR10, 0x1, UPT ;  /* 0x000000010a00788c */ /* 0x000fcc000bf04070 */
[----:B------:R-:W-:-:S13]  /*09a0*/  PLOP3.LUT P0, PT, PT, PT, UP0, 0x80, 0x0 ;  /* 0x000000000000781c */ /* 0x000fda0003f0f008 */
[----:B------:R-:W-:Y:S05]  /*09b0*/  @P0 EXIT ;  /* 0x000000000000094d */ /* 0x000fea0003800000 */
[----:B------:R-:W-:Y:S01]  /*09c0*/  IMAD.MOV.U32 R6, RZ, RZ, -0x1 ;  /* 0xffffffffff067424 */ /* 0x000fe200078e00ff */
[----:B------:R-:W-:Y:S01]  /*09d0*/  ULDC.64 UR4, c[0x0][0x650] ;  /* 0x0001940000047ab9 */ /* 0x000fe20000000a00 */
[----:B------:R-:W-:Y:S01]  /*09e0*/  IMAD.MOV.U32 R5, RZ, RZ, -0x1 ;  /* 0xffffffffff057424 */ /* 0x000fe200078e00ff */
[----:B------:R-:W-:Y:S01]  /*09f0*/  ISETP.GE.U32.AND P0, PT, R19, UR4, PT ;  /* 0x0000000413007c0c */ /* 0x000fe2000bf06070 */
[----:B------:R-:W-:Y:S01]  /*0a00*/  UMOV UR12, 0xffffffff ;  /* 0xffffffff000c7882 */ /* 0x000fe20000000000 */
[----:B------:R1:W-:Y:S01]  /*0a10*/  STL [R1+0x84], R6 ;  /* 0x0000840601007387 */ /* 0x0003e20000100800 */
[----:B------:R-:W-:Y:S02]  /*0a20*/  PRMT R4, RZ, 0x7610, R4 ;  /* 0x00007610ff047816 */ /* 0x000fe40000000004 */
[----:B------:R-:W-:Y:S01]  /*0a30*/  ISETP.GE.U32.AND.EX P0, PT, R23, UR5, PT, P0 ;  /* 0x0000000517007c0c */ /* 0x000fe2000bf06100 */
[----:B------:R1:W-:-:S12]  /*0a40*/  STL [R1+0x80], R5 ;  /* 0x0000800501007387 */ /* 0x0003d80000100800 */
[----:B-1----:R-:W-:Y:S05]  /*0a50*/  @P0 BRA `(.L_x_8) ;  /* 0x0000000400380947 */ /* 0x002fea0003800000 */
[----:B------:R-:W1:Y:S01]  /*0a60*/  LDC.64 R14, c[0x0][0x628] ;  /* 0x00018a00ff0e7b82 */ /* 0x000e620000000a00 */
[----:B------:R-:W-:Y:S02]  /*0a70*/  IMAD.MOV.U32 R4, RZ, RZ, R19 ;  /* 0x000000ffff047224 */ /* 0x000fe400078e0013 */
[----:B------:R-:W-:-:S05]  /*0a80*/  IMAD.MOV.U32 R5, RZ, RZ, R23 ;  /* 0x000000ffff057224 */ /* 0x000fca00078e0017 */
[----:B------:R-:W2:Y:S08]  /*0a90*/  LDC R10, c[0x0][0x630] ;  /* 0x00018c00ff0a7b82 */ /* 0x000eb00000000800 */
[----:B------:R-:W3:Y:S01]  /*0aa0*/  LDC.64 R16, c[0x0][0x620] ;  /* 0x00018800ff107b82 */ /* 0x000ee20000000a00 */
[----:B-1----:R-:W-:-:S04]  /*0ab0*/  ISETP.NE.U32.AND P0, PT, R14, RZ, PT ;  /* 0x000000ff0e00720c */ /* 0x002fc80003f05070 */
[----:B------:R-:W-:-:S13]  /*0ac0*/  ISETP.NE.AND.EX P0, PT, R15, RZ, PT, P0 ;  /* 0x000000ff0f00720c */ /* 0x000fda0003f05300 */
[----:B--23--:R-:W-:Y:S05]  /*0ad0*/  @!P0 BRA `(.L_x_9) ;  /* 0x0000000000288947 */ /* 0x00cfea0003800000 */
[----:B------:R-:W1:Y:S02]  /*0ae0*/  LDC R9, c[0x0][0x634] ;  /* 0x00018d00ff097b82 */ /* 0x000e640000000800 */
[----:B-1----:R-:W-:-:S05]  /*0af0*/  IADD3 R9, P0, R19, R9, RZ ;  /* 0x0000000913097210 */ /* 0x002fca0007f1e0ff */
[----:B------:R-:W-:-:S04]  /*0b00*/  IMAD.X R13, RZ, RZ, R23, P0 ;  /* 0x000000ffff0d7224 */ /* 0x000fc800000e0617 */
[----:B------:R-:W-:-:S04]  /*0b10*/  IMAD.WIDE.U32 R4, R13, R14, RZ ;  /* 0x0000000e0d047225 */ /* 0x000fc800078e00ff */
[----:B------:R-:W-:-:S04]  /*0b20*/  IMAD.WIDE.U32 R6, P0, R9, R15, R4 ;  /* 0x0000000f09067225 */ /* 0x000fc80007800004 */
[----:B------:R-:W-:-:S04]  /*0b30*/  IMAD.WIDE.U32 R4, R9, R14, RZ ;  /* 0x0000000e09047225 */ /* 0x000fc800078e00ff */
[----:B------:R-:W-:Y:S01]  /*0b40*/  IMAD.X R9, RZ, RZ, RZ, P0 ;  /* 0x000000ffff097224 */ /* 0x000fe200000e06ff */
[----:B------:R-:W-:Y:S01]  /*0b50*/  IADD3 RZ, P0, R5, R6, RZ ;  /* 0x0000000605ff7210 */ /* 0x000fe20007f1e0ff */
[----:B------:R-:W-:-:S04]  /*0b60*/  IMAD.MOV.U32 R8, RZ, RZ, R7 ;  /* 0x000000ffff087224 */ /* 0x000fc800078e0007 */
[----:B------:R-:W-:-:S08]  /*0b70*/  IMAD.WIDE.U32.X R4, R13, R15, R8, P0 ;  /* 0x0000000f0d047225 */ /* 0x000fd000000e0408 */
.L_x_9:
[----:B------:R-:W1:Y:S01]  /*0b80*/  LDC.64 R20, c[0x0][0x640] ;  /* 0x00019000ff147b82 */ /* 0x000e620000000a00 */
[-C--:B------:R-:W-:Y:S01]  /*0b90*/  SHF.R.U64 R22, R4, R10.reuse, R5 ;  /* 0x0000000a04167219 */ /* 0x080fe20000001205 */
[----:B------:R-:W-:Y:S01]  /*0ba0*/  IMAD.MOV.U32 R4, RZ, RZ, R19 ;  /* 0x000000ffff047224 */ /* 0x000fe200078e0013 */
[----:B------:R-:W-:Y:S01]  /*0bb0*/  SHF.R.U32.HI R3, RZ, R10, R5 ;  /* 0x0000000aff037219 */ /* 0x000fe20000011605 */
[----:B------:R-:W-:Y:S01]  /*0bc0*/  IMAD.MOV.U32 R5, RZ, RZ, R23 ;  /* 0x000000ffff057224 */ /* 0x000fe200078e0017 */
[----:B------:R-:W-:Y:S01]  /*0bd0*/  IADD3 R7, P0, RZ, -R22, RZ ;  /* 0x80000016ff077210 */ /* 0x000fe20007f1e0ff */
[----:B0-----:R-:W-:Y:S02]  /*0be0*/  IMAD R23, R11, R12, R2 ;  /* 0x0000000c0b177224 */ /* 0x001fe400078e0202 */
[----:B------:R-:W0:Y:S01]  /*0bf0*/  LDC R8, c[0x0][0x618] ;  /* 0x00018600ff087b82 */ /* 0x000e220000000800 */
[----:B------:R-:W-:Y:S02]  /*0c00*/  IMAD.MOV.U32 R11, RZ, RZ, 0x1 ;  /* 0x00000001ff0b7424 */ /* 0x000fe400078e00ff */
[----:B------:R-:W-:-:S02]  /*0c10*/  IMAD.X R3, RZ, RZ, ~R3, P0 ;  /* 0x000000ffff037224 */ /* 0x000fc400000e0e03 */
[----:B------:R-:W-:-:S03]  /*0c20*/  IMAD.WIDE.U32 R4, R7, R16, R4 ;  /* 0x0000001007047225 */ /* 0x000fc600078e0004 */
[----:B------:R-:W2:Y:S01]  /*0c30*/  LDC R14, c[0x0][0x608] ;  /* 0x00018200ff0e7b82 */ /* 0x000ea20000000800 */
[----:B------:R-:W-:-:S04]  /*0c40*/  IMAD R6, R3, R16, RZ ;  /* 0x0000001003067224 */ /* 0x000fc800078e02ff */
[----:B------:R-:W-:-:S03]  /*0c50*/  IMAD R3, R7, R17, R6 ;  /* 0x0000001107037224 */ /* 0x000fc600078e0206 */
[----:B------:R-:W3:Y:S01]  /*0c60*/  LDC R18, c[0x0][0x658] ;  /* 0x00019600ff127b82 */ /* 0x000ee20000000800 */
[----:B------:R-:W-:Y:S01]  /*0c70*/  IMAD.IADD R3, R5, 0x1, R3 ;  /* 0x0000000105037824 */ /* 0x000fe200078e0203 */
[----:B-1----:R-:W-:Y:S01]  /*0c80*/  ISETP.NE.U32.AND P0, PT, R20, RZ, PT ;  /* 0x000000ff1400720c */ /* 0x002fe20003f05070 */
[----:B------:R-:W-:-:S03]  /*0c90*/  IMAD.MOV.U32 R5, RZ, RZ, -0x1 ;  /* 0xffffffffff057424 */ /* 0x000fc600078e00ff */
[----:B------:R-:W-:Y:S02]  /*0ca0*/  ISETP.NE.AND.EX P0, PT, R21, RZ, PT, P0 ;  /* 0x000000ff1500720c */ /* 0x000fe40003f05300 */
[----:B------:R-:W1:Y:S01]  /*0cb0*/  LDC R13, c[0x0][0x600] ;  /* 0x00018000ff0d7b82 */ /* 0x000e620000000800 */
[-CC-:B0-----:R-:W-:Y:S02]  /*0cc0*/  SHF.R.U64 R10, R4, R8.reuse, R3.reuse ;  /* 0x00000008040a7219 */ /* 0x181fe40000001203 */
[----:B------:R-:W-:-:S05]  /*0cd0*/  SHF.R.U32.HI R3, RZ, R8, R3 ;  /* 0x00000008ff037219 */ /* 0x000fca0000011603 */
[----:B------:R-:W0:Y:S01]  /*0ce0*/  LDC R15, c[0x0][0x648] ;  /* 0x00019200ff0f7b82 */ /* 0x000e220000000800 */
[-CC-:B--2---:R-:W-:Y:S02]  /*0cf0*/  SHF.R.U64 R19, R10, R14.reuse, R3.reuse ;  /* 0x0000000e0a137219 */ /* 0x184fe40000001203 */
[----:B------:R-:W-:-:S05]  /*0d00*/  SHF.R.U32.HI R3, RZ, R14, R3 ;  /* 0x0000000eff037219 */ /* 0x000fca0000011603 */
[----:B------:R-:W2:Y:S01]  /*0d10*/  LDC R17, c[0x0][0x638] ;  /* 0x00018e00ff117b82 */ /* 0x000ea20000000800 */
[-C--:B---3--:R-:W-:Y:S02]  /*0d20*/  SHF.L.U32 R2, R5, R18.reuse, RZ ;  /* 0x0000001205027219 */ /* 0x088fe400000006ff */
[--C-:B------:R-:W-:Y:S02]  /*0d30*/  SHF.R.U64 R12, R19, R18, R3.reuse ;  /* 0x00000012130c7219 */ /* 0x100fe40000001203 */
[----:B------:R-:W-:Y:S02]  /*0d40*/  LOP3.LUT R8, RZ, R2, RZ, 0x33, !PT ;  /* 0x00000002ff087212 */ /* 0x000fe400078e33ff */
[----:B------:R-:W-:Y:S01]  /*0d50*/  SHF.R.U32.HI R3, RZ, R18, R3 ;  /* 0x00000012ff037219 */ /* 0x000fe20000011603 */
[----:B------:R-:W3:Y:S01]  /*0d60*/  LDC R16, c[0x0][0x610] ;  /* 0x00018400ff107b82 */ /* 0x000ee20000000800 */
[----:B------:R-:W-:Y:S01]  /*0d70*/  IMAD.MOV.U32 R2, RZ, RZ, R12 ;  /* 0x000000ffff027224 */ /* 0x000fe200078e000c */
[----:B------:R-:W-:Y:S06]  /*0d80*/  @!P0 BRA `(.L_x_10) ;  /* 0x0000000000288947 */ /* 0x000fec0003800000 */
[----:B------:R-:W4:Y:S02]  /*0d90*/  LDC R7, c[0x0][0x64c] ;  /* 0x00019300ff077b82 */ /* 0x000f240000000800 */
[----:B----4-:R-:W-:-:S05]  /*0da0*/  IADD3 R7, P0, R12, R7, RZ ;  /* 0x000000070c077210 */ /* 0x010fca0007f1e0ff */
        /* <DEDUP_REMOVED lines=8> */
.L_x_10:
[----:B0-----:R-:W-:Y:S01]  /*0e30*/  SHF.R.U64 R4, R2, R15, R3 ;  /* 0x0000000f02047219 */ /* 0x001fe20000001203 */
[----:B-1----:R-:W-:Y:S01]  /*0e40*/  VIADD R5, R13, 0xffffffff ;  /* 0xffffffff0d057836 */ /* 0x002fe20000000000 */
[----:B------:R-:W-:Y:S02]  /*0e50*/  SHF.L.U32 R2, R11, R18, RZ ;  /* 0x000000120b027219 */ /* 0x000fe400000006ff */
[----:B------:R-:W-:Y:S01]  /*0e60*/  LOP3.LUT R3, R19, R8, RZ, 0xc0, !PT ;  /* 0x0000000813037212 */ /* 0x000fe200078ec0ff */
[----:B------:R-:W-:Y:S01]  /*0e70*/  IMAD.MOV R6, RZ, RZ, -R4 ;  /* 0x000000ffff067224 */ /* 0x000fe200078e0a04 */
[----:B------:R-:W-:Y:S02]  /*0e80*/  SEL R0, R0, R23, !P4 ;  /* 0x0000001700007207 */ /* 0x000fe40006000000 */
[----:B------:R-:W-:Y:S01]  /*0e90*/  LOP3.LUT R5, R10, R5, RZ, 0xc0, !PT ;  /* 0x000000050a057212 */ /* 0x000fe200078ec0ff */
[----:B------:R-:W-:Y:S01]  /*0ea0*/  IMAD R3, R2, R4, R3 ;  /* 0x0000000402037224 */ /* 0x000fe200078e0203 */
[----:B------:R-:W-:Y:S01]  /*0eb0*/  R2UR UR12, R22 ;  /* 0x00000000160c72ca */ /* 0x000fe200000e0000 */
[----:B--2---:R-:W-:-:S02]  /*0ec0*/  IMAD R2, R6, R17, R12 ;  /* 0x0000001106027224 */ /* 0x004fc400078e020c */
[----:B---3--:R-:W-:Y:S02]  /*0ed0*/  IMAD R0, R3, R16, R0 ;  /* 0x0000001003007224 */ /* 0x008fe400078e0200 */
[----:B------:R-:W-:Y:S02]  /*0ee0*/  IMAD R3, R2, R13, R5 ;  /* 0x0000000d02037224 */ /* 0x000fe400078e0205 */
[----:B------:R-:W-:-:S03]  /*0ef0*/  IMAD.MOV.U32 R4, RZ, RZ, 0x1 ;  /* 0x00000001ff047424 */ /* 0x000fc600078e00ff */
[----:B------:R-:W-:Y:S02]  /*0f00*/  SEL R2, R3, R0, !P4 ;  /* 0x0000000003027207 */ /* 0x000fe40006000000 */
[----:B------:R-:W-:-:S03]  /*0f10*/  SEL R0, R0, R3, !P4 ;  /* 0x0000000300007207 */ /* 0x000fc60006000000 */
[----:B------:R1:W-:Y:S04]  /*0f20*/  STL [R1+0x80], R2 ;  /* 0x0000800201007387 */ /* 0x0003e80000100800 */
[----:B------:R1:W-:Y:S02]  /*0f30*/  STL [R1+0x84], R0 ;  /* 0x0000840001007387 */ /* 0x0003e40000100800 */
.L_x_8:
[----:B------:R-:W-:-:S08]  /*0f40*/  NOP ;  /* 0x0000000000007918 */ /* 0x000fd00000000000 */
[----:B------:R-:W2:Y:S02]  /*0f50*/  USETMAXREG.TRY_ALLOC.CTAPOOL UP0, 0xe8 ;  /* 0x000000e8000079c8 */ /* 0x000ea40008000600 */
[----:B--2---:R-:W-:-:S13]  /*0f60*/  PLOP3.LUT P0, PT, PT, PT, UP0, 0x80, 0x0 ;  /* 0x000000000000781c */ /* 0x004fda0003f0f008 */
[----:B------:R-:W-:Y:S05]  /*0f70*/  @!P0 BRA `(.L_x_8) ;  /* 0xfffffffc00f08947 */ /* 0x000fea000383ffff */
[----:B------:R-:W-:Y:S01]  /*0f80*/  ULDC.64 UR4, c[0x0][0x598] ;  /* 0x0001660000047ab9 */ /* 0x000fe20000000a00 */
[----:B------:R-:W-:Y:S01]  /*0f90*/  ULDC.64 UR14, c[0x0][0x208] ;  /* 0x00008200000e7ab9 */ /* 0x000fe20000000a00 */
[----:B------:R-:W-:-:S04]  /*0fa0*/  ISETP.NE.U32.AND P0, PT, RZ, UR4, PT ;  /* 0x00000004ff007c0c */ /* 0x000fc8000bf05070 */
[----:B------:R-:W-:-:S13]  /*0fb0*/  ISETP.NE.AND.EX P0, PT, RZ, UR5, PT, P0 ;  /* 0x00000005ff007c0c */ /* 0x000fda000bf05300 */
[----:B------:R-:W-:Y:S05]  /*0fc0*/  @!P0 BRA `(.L_x_11) ;  /* 0x0000000000208947 */ /* 0x000fea0003800000 */
[----:B-1----:R-:W1:Y:S02]  /*0fd0*/  LDC.64 R2, c[0x0][0x598] ;  /* 0x00016600ff027b82 */ /* 0x002e640000000a00 */
[----:B-1----:R-:W2:Y:S02]  /*0fe0*/  LDG.E.64 R2, desc[UR14][R2.64] ;  /* 0x0000000e02027981 */ /* 0x002ea4000c1e1b00 */
[----:B--2---:R-:W-:-:S04]  /*0ff0*/  ISETP.NE.U32.AND P0, PT, R2, RZ, PT ;  /* 0x000000ff0200720c */ /* 0x004fc80003f05070 */
[----:B------:R-:W-:-:S13]  /*1000*/  ISETP.NE.AND.EX P0, PT, R3, RZ, PT, P0 ;  /* 0x000000ff0300720c */ /* 0x000fda0003f05300 */
[----:B------:R-:W-:Y:S05]  /*1010*/  @!P0 BRA `(.L_x_11) ;  /* 0x00000000000c8947 */ /* 0x000fea0003800000 */
[----:B------:R-:W2:Y:S02]  /*1020*/  LD.E R2, desc[UR14][R2.64] ;  /* 0x0000000e02027980 */ /* 0x000ea4000c101900 */
[----:B--2---:R-:W-:Y:S01]  /*1030*/  R2UR UR20, R2 ;  /* 0x00000000021472ca */ /* 0x004fe200000e0000 */
[----:B------:R-:W-:-:S14]  /*1040*/  BRA `(.L_x_12) ;  /* 0x0000000000247947 */ /* 0x000fdc0003800000 */
.L_x_11:
[----:B------:R-:W-:Y:S02]  /*1050*/  ULDC.64 UR4, c[0x0][0x588] ;  /* 0x0001620000047ab9 */ /* 0x000fe40000000a00 */
[----:B------:R-:W-:-:S04]  /*1060*/  ISETP.NE.U32.AND P0, PT, RZ, UR4, PT ;  /* 0x00000004ff007c0c */ /* 0x000fc8000bf05070 */
[----:B------:R-:W-:-:S13]  /*1070*/  ISETP.NE.AND.EX P0, PT, RZ, UR5, PT, P0 ;  /* 0x00000005ff007c0c */ /* 0x000fda000bf05300 */
[----:B------:R-:W-:Y:S05]  /*1080*/  @!P0 BRA `(.L_x_13) ;  /* 0x0000000000108947 */ /* 0x000fea0003800000 */
[----:B-1----:R-:W1:Y:S02]  /*1090*/  LDC.64 R2, c[0x0][0x588] ;  /* 0x00016200ff027b82 */ /* 0x002e640000000a00 */
[----:B-1----:R-:W2:Y:S02]  /*10a0*/  LDG.E R2, desc[UR14][R2.64] ;  /* 0x0000000e02027981 */ /* 0x002ea4000c1e1900 */
[----:B--2---:R-:W-:Y:S01]  /*10b0*/  R2UR UR20, R2 ;  /* 0x00000000021472ca */ /* 0x004fe200000e0000 */
[----:B------:R-:W-:-:S14]  /*10c0*/  BRA `(.L_x_12) ;  /* 0x0000000000047947 */ /* 0x000fdc0003800000 */
.L_x_13:
[----:B------:R-:W-:-:S05]  /*10d0*/  ULDC UR20, c[0x0][0x580] ;  /* 0x0001600000147ab9 */ /* 0x000fca0000000800 */
.L_x_12:
[----:B------:R-:W-:Y:S02]  /*10e0*/  ULDC.64 UR4, c[0x0][0x5a0] ;  /* 0x0001680000047ab9 */ /* 0x000fe40000000a00 */
        /* <DEDUP_REMOVED lines=11> */
.L_x_14:
        /* <DEDUP_REMOVED lines=8> */
.L_x_16:
[----:B------:R-:W-:-:S05]  /*1220*/  ULDC UR21, c[0x0][0x584] ;  /* 0x0001610000157ab9 */ /* 0x000fca0000000800 */
.L_x_15:
[----:B------:R-:W-:-:S13]  /*1230*/  LOP3.LUT P0, RZ, R4, 0xff, RZ, 0xc0, !PT ;  /* 0x000000ff04ff7812 */ /* 0x000fda000780c0ff */
[----:B------:R-:W-:Y:S05]  /*1240*/  @!P0 EXIT ;  /* 0x000000000000894d */ /* 0x000fea0003800000 */
[----:B------:R-:W-:Y:S01]  /*1250*/  ULDC UR4, c[0x0][0x28c] ;  /* 0x0000a30000047ab9 */ /* 0x000fe20000000800 */
[----:B------:R-:W-:Y:S02]  /*1260*/  ULOP3.LUT UR22, UR13, 0x1, URZ, 0xfc, !UPT ;  /* 0x000000010d167892 */ /* 0x000fe4000f8efc3f */
[----:B------:R-:W-:-:S04]  /*1270*/  UIADD3 UR4, UR4, 0x7f, URZ ;  /* 0x0000007f04047890 */ /* 0x000fc8000fffe03f */
[----:B------:R-:W-:-:S04]  /*1280*/  USHF.R.S32.HI UR5, URZ, 0x1f, UR4 ;  /* 0x0000001f3f057899 */ /* 0x000fc80008011404 */
[----:B------:R-:W-:-:S03]  /*1290*/  ULEA.HI UR5, UR5, UR4, URZ, 0x7 ;  /* 0x0000000405057291 */ /* 0x000fc6000f8f383f */
[----:B------:R-:W-:Y:S01]  /*12a0*/  UMOV UR4, URZ ;  /* 0x0000003f00047c82 */ /* 0x000fe20008000000 */
[----:B------:R-:W-:-:S03]  /*12b0*/  USHF.R.S32.HI UR9, URZ, 0x7, UR5 ;  /* 0x000000073f097899 */ /* 0x000fc60008011405 */
[----:B------:R-:W-:-:S09]  /*12c0*/  UMOV UR5, URZ ;  /* 0x0000003f00057c82 */ /* 0x000fd20008000000 */
.L_x_299:
[----:B-1----:R-:W1:Y:S01]  /*12d0*/  S2R R0, SR_TID.X ;  /* 0x0000000000007919 */ /* 0x002e620000002100 */
[----:B--2---:R-:W2:Y:S01]  /*12e0*/  S2UR UR18, SR_CgaCtaId ;  /* 0x00000000001279c3 */ /* 0x004ea20000008800 */
[----:B------:R-:W-:Y:S01]  /*12f0*/  UMOV UR17, 0x400 ;  /* 0x0000040000117882 */ /* 0x000fe20000000000 */
[----:B------:R-:W-:Y:S01]  /*1300*/  UMOV UR6, URZ ;  /* 0x0000003f00067c82 */ /* 0x000fe20008000000 */
[----:B------:R-:W-:Y:S01]  /*1310*/  STL [R1+0x6c], RZ ;  /* 0x00006cff01007387 */ /* 0x000fe20000100800 */
[----:B------:R-:W-:Y:S01]  /*1320*/  UMOV UR7, URZ ;  /* 0x0000003f00077c82 */ /* 0x000fe20008000000 */
[----:B------:R-:W-:Y:S01]  /*1330*/  UMOV UR8, URZ ;  /* 0x0000003f00087c82 */ /* 0x000fe20008000000 */
[----:B------:R-:W-:Y:S01]  /*1340*/  UMOV UR23, UR5 ;  /* 0x0000000500177c82 */ /* 0x000fe20008000000 */
[----:B------:R-:W-:Y:S01]  /*1350*/  STL [R1+0x68], RZ ;  /* 0x000068ff01007387 */ /* 0x000fe20000100800 */
[----:B---3--:R-:W3:Y:S01]  /*1360*/  LDC R2, c[0x0][0x28c] ;  /* 0x0000a300ff027b82 */ /* 0x008ee20000000800 */
[----:B------:R-:W-:Y:S01]  /*1370*/  UMOV UR24, UR4 ;  /* 0x0000000400187c82 */ /* 0x000fe20008000000 */
[----:B------:R-:W-:Y:S01]  /*1380*/  CS2R R4, SRZ ;  /* 0x0000000000047805 */ /* 0x000fe2000001ff00 */
[----:B------:R-:W-:Y:S01]  /*1390*/  STL [R1+0x64], RZ ;  /* 0x000064ff01007387 */ /* 0x000fe20000100800 */
[----:B------:R-:W-:-:S02]  /*13a0*/  CS2R R6, SRZ ;  /* 0x0000000000067805 */ /* 0x000fc4000001ff00 */
[----:B------:R-:W-:Y:S02]  /*13b0*/  CS2R R8, SRZ ;  /* 0x0000000000087805 */ /* 0x000fe4000001ff00 */
[----:B------:R-:W-:Y:S01]  /*13c0*/  CS2R R10, SRZ ;  /* 0x00000000000a7805 */ /* 0x000fe2000001ff00 */
[----:B------:R-:W-:Y:S01]  /*13d0*/  STL [R1+0x60], RZ ;  /* 0x000060ff01007387 */ /* 0x000fe20000100800 */
[----:B------:R-:W-:Y:S02]  /*13e0*/  CS2R R12, SRZ ;  /* 0x00000000000c7805 */ /* 0x000fe4000001ff00 */
[----:B------:R-:W-:Y:S02]  /*13f0*/  CS2R R14, SRZ ;  /* 0x00000000000e7805 */ /* 0x000fe4000001ff00 */
[----:B------:R-:W-:Y:S01]  /*1400*/  CS2R R16, SRZ ;  /* 0x0000000000107805 */ /* 0x000fe2000001ff00 */
[----:B------:R-:W-:Y:S01]  /*1410*/  STL [R1+0x5c], RZ ;  /* 0x00005cff01007387 */ /* 0x000fe20000100800 */
[----:B0-----:R-:W-:-:S02]  /*1420*/  CS2R R18, SRZ ;  /* 0x0000000000127805 */ /* 0x001fc4000001ff00 */
[----:B------:R-:W-:Y:S02]  /*1430*/  CS2R R20, SRZ ;  /* 0x0000000000147805 */ /* 0x000fe4000001ff00 */
[----:B------:R-:W-:Y:S01]  /*1440*/  CS2R R22, SRZ ;  /* 0x0000000000167805 */ /* 0x000fe2000001ff00 */
[----:B------:R-:W-:Y:S01]  /*1450*/  STL [R1+0x58], RZ ;  /* 0x000058ff01007387 */ /* 0x000fe20000100800 */
[----:B------:R-:W-:Y:S02]  /*1460*/  CS2R R152, SRZ ;  /* 0x0000000000987805 */ /* 0x000fe4000001ff00 */
[----:B------:R-:W-:Y:S02]  /*1470*/  CS2R R154, SRZ ;  /* 0x00000000009a7805 */ /* 0x000fe4000001ff00 */
[----:B------:R-:W-:Y:S01]  /*1480*/  CS2R R156, SRZ ;  /* 0x00000000009c7805 */ /* 0x000fe2000001ff00 */
[----:B------:R-:W-:Y:S01]  /*1490*/  STL [R1+0x54], RZ ;  /* 0x000054ff01007387 */ /* 0x000fe20000100800 */
[----:B------:R-:W-:-:S02]  /*14a0*/  CS2R R158, SRZ ;  /* 0x00000000009e7805 */ /* 0x000fc4000001ff00 */
[----:B------:R-:W-:Y:S02]  /*14b0*/  CS2R R160, SRZ ;  /* 0x0000000000a07805 */ /* 0x000fe4000001ff00 */
[----:B------:R-:W-:Y:S02]  /*14c0*/  CS2R R162, SRZ ;  /* 0x0000000000a27805 */ /* 0x000fe4000001ff00 */
[----:B-1----:R-:W-:Y:S01]  /*14d0*/  LOP3.LUT R0, R0, 0x80, RZ, 0xc0, !PT ;  /* 0x0000008000007812 */ /* 0x002fe200078ec0ff */
[----:B------:R-:W-:Y:S01]  /*14e0*/  STL [R1+0x50], RZ ;  /* 0x000050ff01007387 */ /* 0x000fe20000100800 */
[----:B---3--:R-:W-:Y:S02]  /*14f0*/  ISETP.GE.AND P0, PT, R2, 0x1, PT ;  /* 0x000000010200780c */ /* 0x008fe40003f06270 */
[----:B------:R-:W-:Y:S02]  /*1500*/  CS2R R2, SRZ ;  /* 0x0000000000027805 */ /* 0x000fe4000001ff00 */
[----:B------:R-:W-:Y:S01]  /*1510*/  SHF.R.U32.HI R0, RZ, 0x7, R0 ;  /* 0x00000007ff007819 */ /* 0x000fe20000011600 */
        /* <DEDUP_REMOVED lines=8> */
[----:B------:R-:W0:Y:S01]  /*15a0*/  SHFL.IDX PT, R0, R0, RZ, 0x1f ;  /* 0x00001fff00007589 */ /* 0x000e2200000e0000 */
[----:B------:R-:W-:-:S02]  /*15b0*/  CS2R R176, SRZ ;  /* 0x0000000000b07805 */ /* 0x000fc4000001ff00 */
[----:B------:R-:W-:Y:S02]  /*15c0*/  CS2R R178, SRZ ;  /* 0x0000000000b27805 */ /* 0x000fe4000001ff00 */
[----:B------:R-:W-:Y:S01]  /*15d0*/  CS2R R180, SRZ ;  /* 0x0000000000b47805 */ /* 0x000fe2000001ff00 */
[----:B------:R1:W-:Y:S01]  /*15e0*/  STL [R1+0x44], RZ ;  /* 0x000044ff01007387 */ /* 0x0003e20000100800 */
[----:B------:R-:W-:Y:S02]  /*15f0*/  CS2R R182, SRZ ;  /* 0x0000000000b67805 */ /* 0x000fe4000001ff00 */
[----:B------:R-:W-:Y:S02]  /*1600*/  CS2R R184, SRZ ;  /* 0x0000000000b87805 */ /* 0x000fe4000001ff00 */
[----:B------:R-:W-:Y:S01]  /*1610*/  CS2R R186, SRZ ;  /* 0x0000000000ba7805 */ /* 0x000fe2000001ff00 */
[----:B------:R1:W-:Y:S01]  /*1620*/  STL [R1+0x40], RZ ;  /* 0x000040ff01007387 */ /* 0x0003e20000100800 */
        /* <DEDUP_REMOVED lines=14> */
[----:B------:R-:W-:Y:S02]  /*1710*/  CS2R R210, SRZ ;  /* 0x0000000000d27805 */ /* 0x000fe4000001ff00 */
[----:B0-----:R-:W-:Y:S01]  /*1720*/  R2UR UR10, R0 ;  /* 0x00000000000a72ca */ /* 0x001fe200000e0000 */
[----:B------:R1:W-:Y:S01]  /*1730*/  STL [R1+0x30], RZ ;  /* 0x000030ff01007387 */ /* 0x0003e20000100800 */
[----:B------:R-:W-:Y:S01]  /*1740*/  IMAD.MOV.U32 R0, RZ, RZ, RZ ;  /* 0x000000ffff007224 */ /* 0x000fe200078e00ff */
[----:B------:R-:W-:-:S02]  /*1750*/  CS2R R212, SRZ ;  /* 0x0000000000d47805 */ /* 0x000fc4000001ff00 */
[----:B------:R-:W-:Y:S01]  /*1760*/  CS2R R214, SRZ ;  /* 0x0000000000d67805 */ /* 0x000fe2000001ff00 */
[----:B------:R1:W-:Y:S01]  /*1770*/  STL [R1+0x2c], RZ ;  /* 0x00002cff01007387 */ /* 0x0003e20000100800 */
[----:B------:R-:W-:Y:S02]  /*1780*/  CS2R R216, SRZ ;  /* 0x0000000000d87805 */ /* 0x000fe4000001ff00 */
[----:B------:R-:W-:Y:S02]  /*1790*/  CS2R R218, SRZ ;  /* 0x0000000000da7805 */ /* 0x000fe4000001ff00 */
[----:B------:R-:W-:Y:S01]  /*17a0*/  CS2R R220, SRZ ;  /* 0x0000000000dc7805 */ /* 0x000fe2000001ff00 */
[----:B------:R1:W-:Y:S01]  /*17b0*/  STL [R1+0x28], RZ ;  /* 0x000028ff01007387 */ /* 0x0003e20000100800 */
[----:B------:R-:W-:Y:S02]  /*17c0*/  CS2R R222, SRZ ;  /* 0x0000000000de7805 */ /* 0x000fe4000001ff00 */
[----:B------:R-:W-:-:S02]  /*17d0*/  CS2R R224, SRZ ;  /* 0x0000000000e07805 */ /* 0x000fc4000001ff00 */
[----:B------:R-:W-:Y:S01]  /*17e0*/  CS2R R226, SRZ ;  /* 0x0000000000e27805 */ /* 0x000fe2000001ff00 */
[----:B------:R1:W-:Y:S01]  /*17f0*/  STL [R1+0x24], RZ ;  /* 0x000024ff01007387 */ /* 0x0003e20000100800 */
[----:B------:R-:W-:Y:S01]  /*1800*/  ULEA.HI UR11, UR10, UR10, URZ, 0x1 ;  /* 0x0000000a0a0b7291 */ /* 0x000fe2000f8f083f */
[----:B------:R-:W-:Y:S01]  /*1810*/  IMAD.MOV.U32 R228, RZ, RZ, RZ ;  /* 0x000000ffffe47224 */ /* 0x000fe200078e00ff */
[----:B------:R-:W-:Y:S01]  /*1820*/  CS2R R88, SRZ ;  /* 0x0000000000587805 */ /* 0x000fe2000001ff00 */
[----:B------:R1:W-:Y:S01]  /*1830*/  STL [R1+0x20], RZ ;  /* 0x000020ff01007387 */ /* 0x0003e20000100800 */
[----:B------:R-:W-:Y:S01]  /*1840*/  ULOP3.LUT UR16, UR11, 0x7fffe, URZ, 0xc0, !UPT ;  /* 0x0007fffe0b107892 */ /* 0x000fe2000f8ec03f */
[----:B------:R-:W-:Y:S01]  /*1850*/  CS2R R90, SRZ ;  /* 0x00000000005a7805 */ /* 0x000fe2000001ff00 */
[----:B--2---:R-:W-:Y:S01]  /*1860*/  ULEA UR11, UR18, UR17, 0x18 ;  /* 0x00000011120b7291 */ /* 0x004fe2000f8ec03f */
[----:B------:R1:W-:Y:S01]  /*1870*/  STL [R1+0x1c], RZ ;  /* 0x00001cff01007387 */ /* 0x0003e20000100800 */
[----:B------:R-:W-:Y:S01]  /*1880*/  UIADD3 UR16, UR10, -UR16, URZ ;  /* 0x800000100a107290 */ /* 0x000fe2000fffe03f */
[----:B------:R-:W-:-:S02]  /*1890*/  CS2R R92, SRZ ;  /* 0x00000000005c7805 */ /* 0x000fc4000001ff00 */
[----:B------:R-:W-:Y:S01]  /*18a0*/  CS2R R94, SRZ ;  /* 0x00000000005e7805 */ /* 0x000fe2000001ff00 */
[----:B------:R1:W-:Y:S01]  /*18b0*/  STL [R1+0x18], RZ ;  /* 0x000018ff01007387 */ /* 0x0003e20000100800 */
[----:B------:R-:W-:Y:S01]  /*18c0*/  ULEA UR16, UR16, UR11, 0xd ;  /* 0x0000000b10107291 */ /* 0x000fe2000f8e683f */
[----:B------:R-:W-:Y:S02]  /*18d0*/  CS2R R96, SRZ ;  /* 0x0000000000607805 */ /* 0x000fe4000001ff00 */
[----:B------:R-:W-:Y:S01]  /*18e0*/  CS2R R98, SRZ ;  /* 0x0000000000627805 */ /* 0x000fe2000001ff00 */
[----:B------:R1:W-:Y:S01]  /*18f0*/  STL [R1+0x14], RZ ;  /* 0x000014ff01007387 */ /* 0x0003e20000100800 */
[----:B------:R-:W-:Y:S01]  /*1900*/  UIADD3 UR16, UR16, 0x100, URZ ;  /* 0x0000010010107890 */ /* 0x000fe2000fffe03f */
[----:B------:R-:W-:Y:S02]  /*1910*/  CS2R R100, SRZ ;  /* 0x0000000000647805 */ /* 0x000fe4000001ff00 */
[----:B------:R-:W-:Y:S01]  /*1920*/  CS2R R102, SRZ ;  /* 0x0000000000667805 */ /* 0x000fe2000001ff00 */
[----:B------:R1:W-:Y:S01]  /*1930*/  STL [R1+0x10], RZ ;  /* 0x000010ff01007387 */ /* 0x0003e20000100800 */
[----:B------:R-:W-:Y:S01]  /*1940*/  USHF.R.U32.HI UR10, URZ, 0x4, UR16 ;  /* 0x000000043f0a7899 */ /* 0x000fe20008011610 */
[----:B------:R-:W-:-:S02]  /*1950*/  CS2R R104, SRZ ;  /* 0x0000000000687805 */ /* 0x000fc4000001ff00 */
[----:B------:R-:W-:Y:S01]  /*1960*/  CS2R R106, SRZ ;  /* 0x00000000006a7805 */ /* 0x000fe2000001ff00 */
[----:B------:R1:W-:Y:S01]  /*1970*/  STL [R1+0xc], RZ ;  /* 0x00000cff01007387 */ /* 0x0003e20000100800 */
[----:B------:R-:W-:Y:S01]  /*1980*/  ULOP3.LUT UR10, UR10, 0x3fff, URZ, 0xc0, !UPT ;  /* 0x00003fff0a0a7892 */ /* 0x000fe2000f8ec03f */
        /* <DEDUP_REMOVED lines=10> */
[----:B------:R1:W-:Y:S01]  /*1a30*/  STL [R1], RZ ;  /* 0x000000ff01007387 */ /* 0x0003e20000100800 */
[----:B------:R-:W-:Y:S02]  /*1a40*/  CS2R R124, SRZ ;  /* 0x00000000007c7805 */ /* 0x000fe4000001ff00 */
[----:B------:R-:W-:Y:S02]  /*1a50*/  CS2R R126, SRZ ;  /* 0x00000000007e7805 */ /* 0x000fe4000001ff00 */
[----:B------:R-:W-:Y:S02]  /*1a60*/  CS2R R128, SRZ ;  /* 0x0000000000807805 */ /* 0x000fe4000001ff00 */
[----:B------:R-:W-:-:S02]  /*1a70*/  CS2R R130, SRZ ;  /* 0x0000000000827805 */ /* 0x000fc4000001ff00 */
[----:B------:R-:W-:Y:S02]  /*1a80*/  CS2R R132, SRZ ;  /* 0x0000000000847805 */ /* 0x000fe4000001ff00 */
[----:B------:R-:W-:Y:S02]  /*1a90*/  CS2R R134, SRZ ;  /* 0x0000000000867805 */ /* 0x000fe4000001ff00 */
        /* <DEDUP_REMOVED lines=10> */
[----:B----4-:R-:W-:Y:S02]  /*1b40*/  CS2R R28, SRZ ;  /* 0x00000000001c7805 */ /* 0x010fe4000001ff00 */
        /* <DEDUP_REMOVED lines=28> */
[----:B------:R-:W-:Y:S01]  /*1d10*/  CS2R R86, SRZ ;  /* 0x0000000000567805 */ /* 0x000fe2000001ff00 */
[----:B-1----:R-:W-:Y:S06]  /*1d20*/  @!P0 BRA `(.L_x_17) ;  /* 0x0000001000c08947 */ /* 0x002fec0003800000 */
[----:B------:R-:W-:-:S06]  /*1d30*/  UISETP.NE.AND UP0, UPT, UR22, 0x3, UPT ;  /* 0x000000031600788c */ /* 0x000fcc000bf05270 */
[----:B------:R-:W-:-:S13]  /*1d40*/  PLOP3.LUT P1, PT, PT, PT, UP0, 0x80, 0x0 ;  /* 0x000000000000781c */ /* 0x000fda0003f2f008 */
[----:B------:R-:W-:Y:S05]  /*1d50*/  @!P1 BRA `(.L_x_18) ;  /* 0x0000000000049947 */ /* 0x000fea0003800000 */
[----:B------:R-:W-:Y:S01]  /*1d60*/  BPT.TRAP 0x1 ;  /* 0x000000040000795c */ /* 0x000fe20000300000 */
.L_x_18:
[----:B------:R-:W-:Y:S01]  /*1d70*/  ULEA UR6, UR5, UR11, 0x3 ;  /* 0x0000000b05067291 */ /* 0x000fe2000f8e183f */
[----:B------:R-:W-:-:S05]  /*1d80*/  IMAD.U32 R0, RZ, RZ, UR4 ;  /* 0x00000004ff007e24 */ /* 0x000fca000f8e00ff */
[----:B------:R-:W-:-:S04]  /*1d90*/  SHF.L.U32 R0, R0, 0x1f, RZ ;  /* 0x0000001f00007819 */ /* 0x000fc800000006ff */
[----:B------:R0:W1:Y:S01]  /*1da0*/  SYNCS.PHASECHK.TRANS64.TRYWAIT P0, [UR6], R0 ;  /* 0x00000000ff0075a7 */ /* 0x0000620008000146 */
[----:B------:R-:W-:Y:S05]  /*1db0*/  @!P1 BRA `(.L_x_19) ;  /* 0x0000000000049947 */ /* 0x000fea0003800000 */
[----:B------:R-:W-:Y:S01]  /*1dc0*/  BPT.TRAP 0x1 ;  /* 0x000000040000795c */ /* 0x000fe20000300000 */
.L_x_19:
[----:B-1----:R-:W-:Y:S05]  /*1dd0*/  @P0 BRA `(.L_x_20) ;  /* 0x0000000000080947 */ /* 0x002fea0003800000 */
[----:B------:R-:W1:Y:S02]  /*1de0*/  SYNCS.PHASECHK.TRANS64.TRYWAIT P0, [UR6], R0 ;  /* 0x00000000ff0075a7 */ /* 0x000e640008000146 */
[----:B-1----:R-:W-:Y:S05]  /*1df0*/  @!P0 BRA `(.L_x_21) ;  /* 0x000000e800348947 */ /* 0x002fea0003800000 */
.L_x_20:
[----:B------:R-:W-:Y:S01]  /*1e00*/  UIADD3 UR6, UR11, 0x18100, URZ ;  /* 0x000181000b067890 */ /* 0x000fe2000fffe03f */
[----:B------:R-:W-:Y:S01]  /*1e10*/  WARPGROUP.ARRIVE ;  /* 0x00000000000079c5 */ /* 0x000fe20000000000 */
[----:B------:R-:W-:Y:S01]  /*1e20*/  ULOP3.LUT UR7, UR10, 0x10000, URZ, 0xfc, !UPT ;  /* 0x000100000a077892 */ /* 0x000fe2000f8efc3f */
[----:B------:R2:W-:Y:S01]  /*1e30*/  STL [R1+0x6c], RZ ;  /* 0x00006cff01007387 */ /* 0x0005e20000100800 */
[----:B------:R-:W-:Y:S01]  /*1e40*/  USHF.R.U32.HI UR6, URZ, 0x4, UR6 ;  /* 0x000000043f067899 */ /* 0x000fe20008011606 */
[----:B01----:R-:W-:Y:S01]  /*1e50*/  IMAD.MOV.U32 R0, RZ, RZ, RZ ;  /* 0x000000ffff007224 */ /* 0x003fe200078e00ff */
[----:B------:R-:W-:Y:S01]  /*1e60*/  ULEA UR7, UR5, UR7, 0xb ;  /* 0x0000000705077291 */ /* 0x000fe2000f8e583f */
[----:B------:R2:W-:Y:S01]  /*1e70*/  STL [R1+0x68], RZ ;  /* 0x000068ff01007387 */ /* 0x0005e20000100800 */
[----:B------:R-:W-:Y:S01]  /*1e80*/  ULOP3.LUT UR6, UR6, 0x3fff, URZ, 0xc0, !UPT ;  /* 0x00003fff06067892 */ /* 0x000fe2000f8ec03f */
[----:B------:R-:W-:Y:S01]  /*1e90*/  CS2R R2, SRZ ;  /* 0x0000000000027805 */ /* 0x000fe2000001ff00 */
[----:B------:R-:W-:Y:S01]  /*1ea0*/  UMOV UR17, 0x40000040 ;  /* 0x4000004000117882 */ /* 0x000fe20000000000 */
[----:B------:R-:W-:Y:S01]  /*1eb0*/  UMOV UR19, 0x40000040 ;  /* 0x4000004000137882 */ /* 0x000fe20000000000 */
[----:B------:R-:W-:Y:S01]  /*1ec0*/  ULOP3.LUT UR6, UR6, 0x10000, URZ, 0xfc, !UPT ;  /* 0x0001000006067892 */ /* 0x000fe2000f8efc3f */
[----:B------:R2:W-:Y:S01]  /*1ed0*/  STL [R1+0x64], RZ ;  /* 0x000064ff01007387 */ /* 0x0005e20000100800 */
[----:B------:R-:W-:Y:S01]  /*1ee0*/  UMOV UR16, UR7 ;  /* 0x0000000700107c82 */ /* 0x000fe20008000000 */
[----:B------:R-:W-:Y:S01]  /*1ef0*/  CS2R R4, SRZ ;  /* 0x0000000000047805 */ /* 0x000fe2000001ff00 */
[----:B------:R-:W-:Y:S01]  /*1f00*/  ULEA UR8, UR5, UR6, 0xa ;  /* 0x0000000605087291 */ /* 0x000fe2000f8e503f */
[----:B------:R2:W-:Y:S01]  /*1f10*/  STL [R1+0x60], RZ ;  /* 0x000060ff01007387 */ /* 0x0005e20000100800 */
[----:B------:R-:W-:Y:S01]  /*1f20*/  CS2R R6, SRZ ;  /* 0x0000000000067805 */ /* 0x000fe2000001ff00 */
[----:B------:R-:W-:Y:S01]  /*1f30*/  UMOV UR6, 0x4 ;  /* 0x0000000400067882 */ /* 0x000fe20000000000 */
[----:B------:R-:W-:Y:S01]  /*1f40*/  CS2R R8, SRZ ;  /* 0x0000000000087805 */ /* 0x000fe2000001ff00 */
[----:B------:R2:W-:Y:S01]  /*1f50*/  STL [R1+0x5c], RZ ;  /* 0x00005cff01007387 */ /* 0x0005e20000100800 */
[----:B------:R-:W-:Y:S01]  /*1f60*/  CS2R R10, SRZ ;  /* 0x00000000000a7805 */ /* 0x000fe2000001ff00 */
[----:B------:R-:W-:Y:S01]  /*1f70*/  UMOV UR18, UR8 ;  /* 0x0000000800127c82 */ /* 0x000fe20008000000 */
[----:B------:R-:W-:Y:S01]  /*1f80*/  CS2R R12, SRZ ;  /* 0x00000000000c7805 */ /* 0x000fe2000001ff00 */
[----:B------:R-:W-:Y:S01]  /*1f90*/  QGMMA.64x128x32.F32.E5M2.E5M2 R88, gdesc[UR16], RZ, !UPT ;  /* 0x01e00000105879f3 */ /* 0x000fe2000c7038ff */
[----:B------:R-:W-:Y:S01]  /*1fa0*/  UIADD3 UR16, UR7, 0x400, URZ ;  /* 0x0000040007107890 */ /* 0x000fe2000fffe03f */
[----:B------:R2:W-:Y:S01]  /*1fb0*/  STL [R1+0x58], RZ ;  /* 0x000058ff01007387 */ /* 0x0005e20000100800 */
[----:B------:R-:W-:Y:S01]  /*1fc0*/  UMOV UR17, 0x40000040 ;  /* 0x4000004000117882 */ /* 0x000fe20000000000 */
[----:B------:R-:W-:-:S02]  /*1fd0*/  CS2R R14, SRZ ;  /* 0x00000000000e7805 */ /* 0x000fc4000001ff00 */
[----:B------:R-:W-:Y:S01]  /*1fe0*/  CS2R R16, SRZ ;  /* 0x0000000000107805 */ /* 0x000fe2000001ff00 */
[----:B------:R2:W-:Y:S01]  /*1ff0*/  STL [R1+0x54], RZ ;  /* 0x000054ff01007387 */ /* 0x0005e20000100800 */
[----:B------:R-:W-:Y:S02]  /*2000*/  CS2R R18, SRZ ;  /* 0x0000000000127805 */ /* 0x000fe4000001ff00 */
[----:B------:R-:W-:Y:S02]  /*2010*/  CS2R R20, SRZ ;  /* 0x0000000000147805 */ /* 0x000fe4000001ff00 */
[----:B------:R-:W-:Y:S01]  /*2020*/  CS2R R22, SRZ ;  /* 0x0000000000167805 */ /* 0x000fe2000001ff00 */
[----:B------:R2:W-:Y:S01]  /*2030*/  STL [R1+0x50], RZ ;  /* 0x000050ff01007387 */ /* 0x0005e20000100800 */
[----:B------:R-:W-:Y:S01]  /*2040*/  CS2R R152, SRZ ;  /* 0x0000000000987805 */ /* 0x000fe2000001ff00 */
[----:B------:R-:W-:Y:S01]  /*2050*/  QGMMA.64x128x32.F32.E5M2.E5M2 R24, gdesc[UR16], RZ, !UPT ;  /* 0x01e00000101879f3 */ /* 0x000fe2000c7038ff */
[----:B------:R-:W-:Y:S01]  /*2060*/  UIADD3 UR16, UR7, 0x2, URZ ;  /* 0x0000000207107890 */ /* 0x000fe2000fffe03f */
[----:B------:R2:W-:Y:S01]  /*2070*/  STL [R1+0x4c], RZ ;  /* 0x00004cff01007387 */ /* 0x0005e20000100800 */
[----:B------:R-:W-:Y:S01]  /*2080*/  UIADD3 UR18, UR8, 0x2, URZ ;  /* 0x0000000208127890 */ /* 0x000fe2000fffe03f */
[----:B------:R-:W-:Y:S01]  /*2090*/  CS2R R154, SRZ ;  /* 0x00000000009a7805 */ /* 0x000fe2000001ff00 */
[----:B------:R-:W-:Y:S01]  /*20a0*/  UMOV UR17, 0x40000040 ;  /* 0x4000004000117882 */ /* 0x000fe20000000000 */
[----:B------:R-:W-:Y:S01]  /*20b0*/  UMOV UR19, 0x40000040 ;  /* 0x4000004000137882 */ /* 0x000fe20000000000 */
        /* <DEDUP_REMOVED lines=49> */
[----:B------:R-:W-:-:S03]  /*23d0*/  IMAD.MOV.U32 R228, RZ, RZ, RZ ;  /* 0x000000ffffe47224 */ /* 0x000fc600078e00ff */
[----:B------:R2:W-:Y:S04]  /*23e0*/  STL [R1+0x14], RZ ;  /* 0x000014ff01007387 */ /* 0x0005e80000100800 */
[----:B------:R2:W-:Y:S04]  /*23f0*/  STL [R1+0x10], RZ ;  /* 0x000010ff01007387 */ /* 0x0005e80000100800 */
[----:B------:R2:W-:Y:S04]  /*2400*/  STL [R1+0xc], RZ ;  /* 0x00000cff01007387 */ /* 0x0005e80000100800 */
[----:B------:R2:W-:Y:S04]  /*2410*/  STL [R1+0x8], RZ ;  /* 0x000008ff01007387 */ /* 0x0005e80000100800 */
[----:B------:R2:W-:Y:S04]  /*2420*/  STL [R1+0x4], RZ ;  /* 0x000004ff01007387 */ /* 0x0005e80000100800 */
[----:B------:R2:W-:Y:S01]  /*2430*/  STL [R1], RZ ;  /* 0x000000ff01007387 */ /* 0x0005e20000100800 */
[----:B------:R-:W-:Y:S01]  /*2440*/  QGMMA.64x128x32.F32.E5M2.E5M2 R88, gdesc[UR16], R88 ;  /* 0x01e00000105879f3 */ /* 0x000fe20008703858 */
[----:B------:R-:W-:Y:S01]  /*2450*/  UIADD3 UR16, UR7, 0x402, URZ ;  /* 0x0000040207107890 */ /* 0x000fe2000fffe03f */
[----:B------:R-:W-:-:S10]  /*2460*/  UMOV UR17, 0x40000040 ;  /* 0x4000004000117882 */ /* 0x000fd40000000000 */
[----:B------:R-:W-:Y:S01]  /*2470*/  QGMMA.64x128x32.F32.E5M2.E5M2 R24, gdesc[UR16], R24 ;  /* 0x01e00000101879f3 */ /* 0x000fe20008703818 */
[----:B------:R-:W-:Y:S02]  /*2480*/  UIADD3 UR16, UR7, 0x4, URZ ;  /* 0x0000000407107890 */ /* 0x000fe4000fffe03f */
[----:B------:R-:W-:Y:S01]  /*2490*/  UIADD3 UR18, UR8, 0x4, URZ ;  /* 0x0000000408127890 */ /* 0x000fe2000fffe03f */
[----:B------:R-:W-:Y:S01]  /*24a0*/  UMOV UR17, 0x40000040 ;  /* 0x4000004000117882 */ /* 0x000fe20000000000 */
[----:B------:R-:W-:-:S07]  /*24b0*/  UMOV UR19, 0x40000040 ;  /* 0x4000004000137882 */ /* 0x000fce0000000000 */
        /* <DEDUP_REMOVED lines=10> */
[----:B------:R-:W-:Y:S02]  /*2560*/  UMOV UR17, 0x40000040 ;  /* 0x4000004000117882 */ /* 0x000fe40000000000 */
[----:B------:R-:W-:Y:S02]  /*2570*/  ULDC UR7, c[0x0][0x50c] ;  /* 0x0001430000077ab9 */ /* 0x000fe40000000800 */
[----:B------:R-:W-:-:S04]  /*2580*/  UISETP.NE.AND UP0, UPT, UR7, 0x4, UPT ;  /* 0x000000040700788c */ /* 0x000fc8000bf05270 */
[----:B------:R-:W-:Y:S02]  /*2590*/  USEL UR7, URZ, 0x1, UP0 ;  /* 0x000000013f077887 */ /* 0x000fe40008000000 */
[----:B------:R-:W-:Y:S04]  /*25a0*/  QGMMA.64x128x32.F32.E5M2.E5M2 R24, gdesc[UR16], R24, gsb0 ;  /* 0x01e00000101879f3 */ /* 0x000fe80008003818 */
[----:B------:R-:W-:-:S13]  /*25b0*/  ISETP.NE.AND P0, PT, RZ, UR7, PT ;  /* 0x00000007ff007c0c */ /* 0x000fda000bf05270 */
[----:B--2---:R-:W-:Y:S05]  /*25c0*/  @!P0 BRA `(.L_x_22) ;  /* 0x0000000800808947 */ /* 0x004fea0003800000 */
[----:B------:R-:W-:Y:S02]  /*25d0*/  WARPGROUP.DEPBAR.LE gsb0, 0x0 ;  /* 0x00008000000079c5 */ /* 0x000fe40000010000 */
[----:B------:R-:W-:-:S01]  /*25e0*/  FADD R227, RZ, R89 ;  /* 0x00000059ffe37221 */ /* 0x000fc20000000000 */
[----:B------:R-:W-:Y:S01]  /*25f0*/  FADD R228, RZ, R88 ;  /* 0x00000058ffe47221 */ /* 0x000fe20000000000 */
[----:B------:R-:W-:-:S01]  /*2600*/  FADD R226, RZ, R90 ;  /* 0x0000005affe27221 */ /* 0x000fc20000000000 */
[----:B------:R-:W-:Y:S01]  /*2610*/  FADD R225, RZ, R91 ;  /* 0x0000005bffe17221 */ /* 0x000fe20000000000 */
[----:B------:R-:W-:-:S01]  /*2620*/  FADD R224, RZ, R92 ;  /* 0x0000005cffe07221 */ /* 0x000fc20000000000 */
[----:B------:R0:W-:Y:S01]  /*2630*/  STL [R1+0x88], R227 ;  /* 0x000088e301007387 */ /* 0x0001e20000100800 */
[----:B------:R-:W-:-:S01]  /*2640*/  FADD R223, RZ, R93 ;  /* 0x0000005dffdf7221 */ /* 0x000fc20000000000 */
[----:B------:R-:W-:Y:S01]  /*2650*/  FADD R222, RZ, R94 ;  /* 0x0000005effde7221 */ /* 0x000fe20000000000 */
[----:B------:R-:W-:-:S01]  /*2660*/  FADD R221, RZ, R95 ;  /* 0x0000005fffdd7221 */ /* 0x000fc20000000000 */
[----:B------:R-:W-:Y:S01]  /*2670*/  FADD R220, RZ, R96 ;  /* 0x00000060ffdc7221 */ /* 0x000fe20000000000 */
[----:B------:R-:W-:-:S01]  /*2680*/  FADD R219, RZ, R97 ;  /* 0x00000061ffdb7221 */ /* 0x000fc20000000000 */
[----:B------:R-:W-:Y:S01]  /*2690*/  FADD R218, RZ, R98 ;  /* 0x00000062ffda7221 */ /* 0x000fe20000000000 */
[----:B------:R-:W-:-:S01]  /*26a0*/  FADD R217, RZ, R99 ;  /* 0x00000063ffd97221 */ /* 0x000fc20000000000 */
[----:B------:R-:W-:Y:S01]  /*26b0*/  FADD R216, RZ, R100 ;  /* 0x00000064ffd87221 */ /* 0x000fe20000000000 */
[----:B------:R-:W-:-:S01]  /*26c0*/  FADD R215, RZ, R101 ;  /* 0x00000065ffd77221 */ /* 0x000fc20000000000 */
[----:B0-----:R-:W-:Y:S01]  /*26d0*/  FADD R227, RZ, R60 ;  /* 0x0000003cffe37221 */ /* 0x001fe20000000000 */
[----:B------:R-:W-:-:S01]  /*26e0*/  FADD R214, RZ, R102 ;  /* 0x00000066ffd67221 */ /* 0x000fc20000000000 */
[----:B------:R-:W-:Y:S01]  /*26f0*/  FADD R213, RZ, R103 ;  /* 0x00000067ffd57221 */ /* 0x000fe20000000000 */
[----:B------:R-:W-:-:S01]  /*2700*/  FADD R212, RZ, R104 ;  /* 0x00000068ffd47221 */ /* 0x000fc20000000000 */
[----:B------:R-:W-:Y:S01]  /*2710*/  FADD R211, RZ, R105 ;  /* 0x00000069ffd37221 */ /* 0x000fe20000000000 */
[----:B------:R0:W-:Y:S01]  /*2720*/  STL [R1], R227 ;  /* 0x000000e301007387 */ /* 0x0001e20000100800 */
        /* <DEDUP_REMOVED lines=94> */
[----:B0-----:R-:W-:-:S05]  /*2d10*/  FADD R227, RZ, R67 ;  /* 0x00000043ffe37221 */ /* 0x001fca0000000000 */
[----:B------:R0:W-:Y:S02]  /*2d20*/  STL [R1+0x1c], R227 ;  /* 0x00001ce301007387 */ /* 0x0001e40000100800 */
        /* <DEDUP_REMOVED lines=39> */
[----:B------:R0:W-:Y:S04]  /*2fa0*/  STL [R1+0x6c], R227 ;  /* 0x00006ce301007387 */ /* 0x0001e80000100800 */
[----:B0-----:R0:W5:Y:S01]  /*2fb0*/  LDL.LU R227, [R1+0x88] ;  /* 0x0000880001e37983 */ /* 0x0011620000300800 */
[----:B------:R-:W-:-:S05]  /*2fc0*/  UMOV UR6, URZ ;  /* 0x0000003f00067c82 */ /* 0x000fca0008000000 */
.L_x_22:
[----:B------:R-:W-:Y:S01]  /*2fd0*/  UIADD3 UR23, UR5, 0x1, URZ ;  /* 0x0000000105177890 */ /* 0x000fe2000fffe03f */
[----:B------:R-:W-:-:S03]  /*2fe0*/  UMOV UR8, 0x1 ;  /* 0x0000000100087882 */ /* 0x000fc60000000000 */
[----:B------:R-:W-:-:S04]  /*2ff0*/  UISETP.NE.AND UP0, UPT, UR23, 0x3, UPT ;  /* 0x000000031700788c */ /* 0x000fc8000bf05270 */
[----:B------:R-:W-:Y:S02]  /*3000*/  USEL UR24, URZ, 0x1, UP0 ;  /* 0x000000013f187887 */ /* 0x000fe40008000000 */
[----:B------:R-:W-:Y:S02]  /*3010*/  USEL UR23, UR23, URZ, UP0 ;  /* 0x0000003f17177287 */ /* 0x000fe40008000000 */
[----:B------:R-:W-:-:S12]  /*3020*/  ULOP3.LUT UR24, UR4, UR24, URZ, 0x3c, !UPT ;  /* 0x0000001804187292 */ /* 0x000fd8000f8e3c3f */
.L_x_17:
[----:B------:R-:W-:-:S04]  /*3030*/  UISETP.LT.AND UP0, UPT, UR9, 0x1, UPT ;  /* 0x000000010900788c */ /* 0x000fc8000bf01270 */
[----:B------:R-:W-:-:S04]  /*3040*/  USEL UR16, UR9, 0x1, UP0 ;  /* 0x0000000109107887 */ /* 0x000fc80008000000 */
[----:B------:R-:W-:-:S04]  /*3050*/  UIADD3 UR26, UR9, -UR16, URZ ;  /* 0x80000010091a7290 */ /* 0x000fc8000fffe03f */
[----:B------:R-:W-:-:S06]  /*3060*/  UISETP.GE.AND UP0, UPT, UR26, 0x1, UPT ;  /* 0x000000011a00788c */ /* 0x000fcc000bf06270 */
[----:B------:R-:W-:-:S13]  /*3070*/  PLOP3.LUT P0, PT, PT, PT, UP0, 0x80, 0x0 ;  /* 0x000000000000781c */ /* 0x000fda0003f0f008 */
[----:B------:R-:W-:Y:S05]  /*3080*/  @!P0 BRA `(.L_x_23) ;  /* 0x0000001000fc8947 */ /* 0x000fea0003800000 */
[----:B------:R-:W-:Y:S01]  /*3090*/  UMOV UR25, UR5 ;  /* 0x0000000500197c82 */ /* 0x000fe20008000000 */
[----:B------:R-:W-:-:S05]  /*30a0*/  ULDC UR27, c[0x0][0x50c] ;  /* 0x00014300001b7ab9 */ /* 0x000fca0000000800 */
.L_x_31:
[----:B------:R-:W-:-:S06]  /*30b0*/  UISETP.NE.AND UP0, UPT, UR22, 0x3, UPT ;  /* 0x000000031600788c */ /* 0x000fcc000bf05270 */
[----:B------:R-:W-:-:S13]  /*30c0*/  PLOP3.LUT P1, PT, PT, PT, UP0, 0x80, 0x0 ;  /* 0x000000000000781c */ /* 0x000fda0003f2f008 */
[----:B-----5:R-:W-:Y:S05]  /*30d0*/  @!P1 BRA `(.L_x_24) ;  /* 0x0000000000049947 */ /* 0x020fea0003800000 */
[----:B------:R-:W-:Y:S01]  /*30e0*/  BPT.TRAP 0x1 ;  /* 0x000000040000795c */ /* 0x000fe20000300000 */
.L_x_24:
[----:B------:R-:W1:Y:S01]  /*30f0*/  S2UR UR16, SR_CgaCtaId ;  /* 0x00000000001079c3 */ /* 0x000e620000008800 */
[----:B------:R-:W-:Y:S01]  /*3100*/  UMOV UR11, 0x400 ;  /* 0x00000400000b7882 */ /* 0x000fe20000000000 */
[----:B------:R-:W-:-:S05]  /*3110*/  IMAD.U32 R229, RZ, RZ, UR24 ;  /* 0x00000018ffe57e24 */ /* 0x000fca000f8e00ff */
[----:B------:R-:W-:Y:S01]  /*3120*/  SHF.L.U32 R229, R229, 0x1f, RZ ;  /* 0x0000001fe5e57819 */ /* 0x000fe200000006ff */
[----:B-1----:R-:W-:-:S04]  /*3130*/  ULEA UR11, UR16, UR11, 0x18 ;  /* 0x0000000b100b7291 */ /* 0x002fc8000f8ec03f */
[----:B------:R-:W-:-:S09]  /*3140*/  ULEA UR16, UR23, UR11, 0x3 ;  /* 0x0000000b17107291 */ /* 0x000fd2000f8e183f */
[----:B------:R1:W2:Y:S01]  /*3150*/  SYNCS.PHASECHK.TRANS64.TRYWAIT P0, [UR16], R229 ;  /* 0x000000e5ff0075a7 */ /* 0x0002a20008000150 */
[----:B------:R-:W-:Y:S05]  /*3160*/  @!P1 BRA `(.L_x_25) ;  /* 0x0000000000049947 */ /* 0x000fea0003800000 */
[----:B------:R-:W-:Y:S01]  /*3170*/  BPT.TRAP 0x1 ;  /* 0x000000040000795c */ /* 0x000fe20000300000 */
.L_x_25:
[----:B--2---:R-:W-:Y:S05]  /*3180*/  @P0 BRA `(.L_x_26) ;  /* 0x0000000000080947 */ /* 0x004fea0003800000 */
[----:B------:R-:W2:Y:S02]  /*3190*/  SYNCS.PHASECHK.TRANS64.TRYWAIT P0, [UR16], R229 ;  /* 0x000000e5ff0075a7 */ /* 0x000ea40008000150 */
[----:B--2---:R-:W-:Y:S05]  /*31a0*/  @!P0 BRA `(.L_x_27) ;  /* 0x000000d400608947 */ /* 0x004fea0003800000 */
.L_x_26:
[----:B------:R-:W-:Y:S01]  /*31b0*/  UIADD3 UR16, UR11, 0x18100, URZ ;  /* 0x000181000b107890 */ /* 0x000fe2000fffe03f */
[----:B------:R-:W-:Y:S01]  /*31c0*/  WARPGROUP.ARRIVE ;  /* 0x00000000000079c5 */ /* 0x000fe20000000000 */
[----:B------:R-:W-:Y:S02]  /*31d0*/  UISETP.NE.AND UP0, UPT, UR7, URZ, UPT ;  /* 0x0000003f0700728c */ /* 0x000fe4000bf05270 */
[----:B------:R-:W-:Y:S02]  /*31e0*/  USHF.R.U32.HI UR16, URZ, 0x4, UR16 ;  /* 0x000000043f107899 */ /* 0x000fe40008011610 */
[----:B------:R-:W-:Y:S02]  /*31f0*/  USEL UR8, UR8, URZ, !UP0 ;  /* 0x0000003f08087287 */ /* 0x000fe4000c000000 */
[----:B------:R-:W-:Y:S02]  /*3200*/  ULOP3.LUT UR16, UR16, 0x3fff, URZ, 0xc0, !UPT ;  /* 0x00003fff10107892 */ /* 0x000fe4000f8ec03f */
[----:B------:R-:W-:-:S02]  /*3210*/  UISETP.NE.U32.AND UP0, UPT, UR8, URZ, UPT ;  /* 0x0000003f0800728c */ /* 0x000fc4000bf05070 */
[----:B------:R-:W-:Y:S02]  /*3220*/  ULOP3.LUT UR7, UR10, 0x10000, URZ, 0xfc, !UPT ;  /* 0x000100000a077892 */ /* 0x000fe4000f8efc3f */
[----:B------:R-:W-:Y:S02]  /*3230*/  ULOP3.LUT UR8, UR16, 0x10000, URZ, 0xfc, !UPT ;  /* 0x0001000010087892 */ /* 0x000fe4000f8efc3f */
[----:B------:R-:W-:Y:S02]  /*3240*/  ULEA UR7, UR23, UR7, 0xb ;  /* 0x0000000717077291 */ /* 0x000fe4000f8e583f */
[----:B------:R-:W-:Y:S01]  /*3250*/  ULEA UR8, UR23, UR8, 0xa ;  /* 0x0000000817087291 */ /* 0x000fe2000f8e503f */
[----:B------:R-:W-:Y:S01]  /*3260*/  UMOV UR17, 0x40000040 ;  /* 0x4000004000117882 */ /* 0x000fe20000000000 */
[----:B------:R-:W-:Y:S01]  /*3270*/  UMOV UR19, 0x40000040 ;  /* 0x4000004000137882 */ /* 0x000fe20000000000 */
[----:B------:R-:W-:Y:S02]  /*3280*/  UIADD3 UR6, UR6, 0x4, URZ ;  /* 0x0000000406067890 */ /* 0x000fe4000fffe03f */
[----:B------:R-:W-:-:S02]  /*3290*/  UMOV UR16, UR7 ;  /* 0x0000000700107c82 */ /* 0x000fc40008000000 */
[----:B------:R-:W-:Y:S02]  /*32a0*/  UMOV UR18, UR8 ;  /* 0x0000000800127c82 */ /* 0x000fe40008000000 */
[----:B------:R-:W-:Y:S01]  /*32b0*/  QGMMA.64x128x32.F32.E5M2.E5M2 R88, gdesc[UR16], R88, UP0 ;  /* 0x01e00000105879f3 */ /* 0x000fe2000bf03858 */
[----:B------:R-:W-:Y:S01]  /*32c0*/  UIADD3 UR16, UR7, 0x400, URZ ;  /* 0x0000040007107890 */ /* 0x000fe2000fffe03f */
[----:B------:R-:W-:-:S10]  /*32d0*/  UMOV UR17, 0x40000040 ;  /* 0x4000004000117882 */ /* 0x000fd40000000000 */
[----:B------:R-:W-:Y:S01]  /*32e0*/  QGMMA.64x128x32.F32.E5M2.E5M2 R24, gdesc[UR16], R24, UP0 ;  /* 0x01e00000101879f3 */ /* 0x000fe2000bf03818 */
[----:B------:R-:W-:Y:S02]  /*32f0*/  UIADD3 UR16, UR7, 0x2, URZ ;  /* 0x0000000207107890 */ /* 0x000fe4000fffe03f */
[----:B------:R-:W-:Y:S01]  /*3300*/  UIADD3 UR18, UR8, 0x2, URZ ;  /* 0x0000000208127890 */ /* 0x000fe2000fffe03f */
[----:B------:R-:W-:Y:S01]  /*3310*/  UMOV UR17, 0x40000040 ;  /* 0x4000004000117882 */ /* 0x000fe20000000000 */
[----:B------:R-:W-:Y:S01]  /*3320*/  UMOV UR19, 0x40000040 ;  /* 0x4000004000137882 */ /* 0x000fe20000000000 */
[----:B------:R-:W-:-:S06]  /*3330*/  UISETP.NE.AND UP0, UPT, UR6, UR27, UPT ;  /* 0x0000001b0600728c */ /* 0x000fcc000bf05270 */
        /* <DEDUP_REMOVED lines=18> */
[----:B------:R-:W-:Y:S01]  /*3460*/  UMOV UR17, 0x40000040 ;  /* 0x4000004000117882 */ /* 0x000fe20000000000 */
[----:B------:R-:W-:-:S06]  /*3470*/  USEL UR7, URZ, 0x1, UP0 ;  /* 0x000000013f077887 */ /* 0x000fcc0008000000 */
[----:B------:R-:W-:-:S03]  /*3480*/  ISETP.NE.AND P0, PT, RZ, UR7, PT ;  /* 0x00000007ff007c0c */ /* 0x000fc6000bf05270 */
[----:B------:R-:W-:Y:S03]  /*3490*/  QGMMA.64x128x32.F32.E5M2.E5M2 R24, gdesc[UR16], R24, gsb0 ;  /* 0x01e00000101879f3 */ /* 0x000fe60008003818 */
[----:B------:R-:W-:-:S07]  /*34a0*/  WARPGROUP.DEPBAR.LE gsb0, 0x1 ;  /* 0x00008000000079c5 */ /* 0x000fce0000010100 */
[----:B------:R-:W-:Y:S05]  /*34b0*/  @!P0 BRA `(.L_x_28) ;  /* 0x0000000c00708947 */ /* 0x000fea0003800000 */
[----:B------:R-:W-:Y:S02]  /*34c0*/  WARPGROUP.DEPBAR.LE gsb0, 0x0 ;  /* 0x00008000000079c5 */ /* 0x000fe40000010000 */
[----:B-----5:R-:W-:-:S01]  /*34d0*/  FADD R227, R89, R227 ;  /* 0x000000e359e37221 */ /* 0x020fc20000000000 */
[----:B------:R-:W-:Y:S01]  /*34e0*/  FADD R226, R90, R226 ;  /* 0x000000e25ae27221 */ /* 0x000fe20000000000 */
[----:B------:R-:W-:-:S01]  /*34f0*/  FADD R225, R91, R225 ;  /* 0x000000e15be17221 */ /* 0x000fc20000000000 */
[----:B------:R-:W-:Y:S01]  /*3500*/  FADD R224, R92, R224 ;  /* 0x000000e05ce07221 */ /* 0x000fe20000000000 */
[----:B------:R-:W-:-:S01]  /*3510*/  FADD R223, R93, R223 ;  /* 0x000000df5ddf7221 */ /* 0x000fc20000000000 */
[----:B------:R2:W-:Y:S01]  /*3520*/  STL [R1+0x88], R227 ;  /* 0x000088e301007387 */ /* 0x0005e20000100800 */
[----:B------:R-:W-:-:S01]  /*3530*/  FADD R222, R94, R222 ;  /* 0x000000de5ede7221 */ /* 0x000fc20000000000 */
[----:B------:R-:W-:Y:S01]  /*3540*/  FADD R221, R95, R221 ;  /* 0x000000dd5fdd7221 */ /* 0x000fe20000000000 */
[----:B------:R-:W-:-:S01]  /*3550*/  FADD R220, R96, R220 ;  /* 0x000000dc60dc7221 */ /* 0x000fc20000000000 */
[----:B------:R-:W-:Y:S01]  /*3560*/  FADD R219, R97, R219 ;  /* 0x000000db61db7221 */ /* 0x000fe20000000000 */
[----:B------:R-:W-:-:S01]  /*3570*/  FADD R218, R98, R218 ;  /* 0x000000da62da7221 */ /* 0x000fc20000000000 */
[----:B------:R-:W-:Y:S01]  /*3580*/  FADD R217, R99, R217 ;  /* 0x000000d963d97221 */ /* 0x000fe20000000000 */
[----:B------:R-:W-:-:S01]  /*3590*/  FADD R216, R100, R216 ;  /* 0x000000d864d87221 */ /* 0x000fc20000000000 */
[----:B------:R-:W-:Y:S01]  /*35a0*/  FADD R215, R101, R215 ;  /* 0x000000d765d77221 */ /* 0x000fe20000000000 */
[----:B------:R-:W-:-:S01]  /*35b0*/  FADD R214, R102, R214 ;  /* 0x000000d666d67221 */ /* 0x000fc20000000000 */
[----:B--2---:R-:W2:Y:S01]  /*35c0*/  LDL.LU R227, [R1+0x28] ;  /* 0x0000280001e37983 */ /* 0x004ea20000300800 */
[----:B------:R-:W-:-:S01]  /*35d0*/  FADD R213, R103, R213 ;  /* 0x000000d567d57221 */ /* 0x000fc20000000000 */
[----:B------:R-:W-:Y:S01]  /*35e0*/  FADD R212, R104, R212 ;  /* 0x000000d468d47221 */ /* 0x000fe20000000000 */
[----:B------:R-:W-:-:S01]  /*35f0*/  FADD R211, R105, R211 ;  /* 0x000000d369d37221 */ /* 0x000fc20000000000 */
[----:B------:R3:W-:Y:S01]  /*3600*/  STL [R1+0x8c], R226 ;  /* 0x00008ce201007387 */ /* 0x0007e20000100800 */
[----:B------:R-:W-:-:S03]  /*3610*/  FADD R228, R88, R228 ;  /* 0x000000e458e47221 */ /* 0x000fc60000000000 */
[----:B---3--:R-:W3:Y:S04]  /*3620*/  LDL.LU R226, [R1+0x24] ;  /* 0x0000240001e27983 */ /* 0x008ee80000300800 */
[----:B------:R4:W-:Y:S04]  /*3630*/  STL [R1+0x90], R225 ;  /* 0x000090e101007387 */ /* 0x0009e80000100800 */
[----:B----4-:R-:W4:Y:S04]  /*3640*/  LDL.LU R225, [R1+0x20] ;  /* 0x0000200001e17983 */ /* 0x010f280000300800 */
[----:B------:R0:W-:Y:S04]  /*3650*/  STL [R1+0x94], R224 ;  /* 0x000094e001007387 */ /* 0x0001e80000100800 */
[----:B0-----:R-:W4:Y:S04]  /*3660*/  LDL.LU R224, [R1+0x1c] ;  /* 0x00001c0001e07983 */ /* 0x001f280000300800 */
        /* <DEDUP_REMOVED lines=13> */
[----:B0-----:R-:W4:Y:S04]  /*3740*/  LDL.LU R217, [R1] ;  /* 0x0000000001d97983 */ /* 0x001f280000300800 */
[----:B------:R-:W-:Y:S04]  /*3750*/  STL [R1+0xb4], R216 ;  /* 0x0000b4d801007387 */ /* 0x000fe80000100800 */
[----:B------:R-:W-:Y:S04]  /*3760*/  STL [R1+0xb8], R215 ;  /* 0x0000b8d701007387 */ /* 0x000fe80000100800 */
[----:B------:R-:W-:Y:S04]  /*3770*/  STL [R1+0xbc], R214 ;  /* 0x0000bcd601007387 */ /* 0x000fe80000100800 */
[----:B------:R-:W-:Y:S04]  /*3780*/  STL [R1+0xc0], R213 ;  /* 0x0000c0d501007387 */ /* 0x000fe80000100800 */
[----:B------:R-:W-:Y:S04]  /*3790*/  STL [R1+0xc4], R212 ;  /* 0x0000c4d401007387 */ /* 0x000fe80000100800 */
[----:B------:R0:W-:Y:S01]  /*37a0*/  STL [R1+0xc8], R211 ;  /* 0x0000c8d301007387 */ /* 0x0001e20000100800 */
[----:B--2---:R-:W-:-:S01]  /*37b0*/  FADD R227, R70, R227 ;  /* 0x000000e346e37221 */ /* 0x004fc20000000000 */
[----:B---3--:R-:W-:Y:S01]  /*37c0*/  FADD R226, R69, R226 ;  /* 0x000000e245e27221 */ /* 0x008fe20000000000 */
[----:B----4-:R-:W-:-:S01]  /*37d0*/  FADD R225, R68, R225 ;  /* 0x000000e144e17221 */ /* 0x010fc20000000000 */
[----:B------:R-:W-:Y:S01]  /*37e0*/  FADD R224, R67, R224 ;  /* 0x000000e043e07221 */ /* 0x000fe20000000000 */
[----:B------:R-:W-:-:S01]  /*37f0*/  FADD R223, R66, R223 ;  /* 0x000000df42df7221 */ /* 0x000fc20000000000 */
[----:B------:R-:W-:Y:S01]  /*3800*/  FADD R222, R65, R222 ;  /* 0x000000de41de7221 */ /* 0x000fe20000000000 */
[----:B------:R-:W-:-:S01]  /*3810*/  FADD R221, R64, R221 ;  /* 0x000000dd40dd7221 */ /* 0x000fc20000000000 */
[----:B------:R-:W-:Y:S01]  /*3820*/  FADD R220, R63, R220 ;  /* 0x000000dc3fdc7221 */ /* 0x000fe20000000000 */
[----:B------:R-:W-:-:S01]  /*3830*/  FADD R219, R62, R219 ;  /* 0x000000db3edb7221 */ /* 0x000fc20000000000 */
[----:B------:R-:W-:Y:S01]  /*3840*/  FADD R218, R61, R218 ;  /* 0x000000da3dda7221 */ /* 0x000fe20000000000 */
[----:B------:R-:W-:-:S05]  /*3850*/  FADD R217, R60, R217 ;  /* 0x000000d93cd97221 */ /* 0x000fca0000000000 */
[----:B------:R2:W-:Y:S04]  /*3860*/  STL [R1], R217 ;  /* 0x000000d901007387 */ /* 0x0005e80000100800 */
[----:B------:R3:W-:Y:S04]  /*3870*/  STL [R1+0x4], R218 ;  /* 0x000004da01007387 */ /* 0x0007e80000100800 */
[----:B------:R4:W-:Y:S04]  /*3880*/  STL [R1+0x8], R219 ;  /* 0x000008db01007387 */ /* 0x0009e80000100800 */
[----:B------:R1:W-:Y:S04]  /*3890*/  STL [R1+0xc], R220 ;  /* 0x00000cdc01007387 */ /* 0x0003e80000100800 */
[----:B------:R1:W-:Y:S04]  /*38a0*/  STL [R1+0x10], R221 ;  /* 0x000010dd01007387 */ /* 0x0003e80000100800 */
[----:B------:R1:W-:Y:S04]  /*38b0*/  STL [R1+0x14], R222 ;  /* 0x000014de01007387 */ /* 0x0003e80000100800 */
[----:B------:R1:W-:Y:S04]  /*38c0*/  STL [R1+0x18], R223 ;  /* 0x000018df01007387 */ /* 0x0003e80000100800 */
[----:B------:R1:W-:Y:S04]  /*38d0*/  STL [R1+0x1c], R224 ;  /* 0x00001ce001007387 */ /* 0x0003e80000100800 */
[----:B0-----:R-:W4:Y:S04]  /*38e0*/  LDL.LU R211, [R1+0x2c] ;  /* 0x00002c0001d37983 */ /* 0x001f280000300800 */
[----:B------:R0:W-:Y:S04]  /*38f0*/  STL [R1+0x20], R225 ;  /* 0x000020e101007387 */ /* 0x0001e80000100800 */
[----:B------:R-:W4:Y:S04]  /*3900*/  LDL.LU R212, [R1+0x30] ;  /* 0x0000300001d47983 */ /* 0x000f280000300800 */
[----:B------:R0:W-:Y:S04]  /*3910*/  STL [R1+0x24], R226 ;  /* 0x000024e201007387 */ /* 0x0001e80000100800 */
[----:B------:R-:W4:Y:S04]  /*3920*/  LDL.LU R213, [R1+0x34] ;  /* 0x0000340001d57983 */ /* 0x000f280000300800 */
[----:B------:R0:W-:Y:S04]  /*3930*/  STL [R1+0x28], R227 ;  /* 0x000028e301007387 */ /* 0x0001e80000100800 */
[----:B------:R-:W4:Y:S04]  /*3940*/  LDL.LU R214, [R1+0x38] ;  /* 0x0000380001d67983 */ /* 0x000f280000300800 */
[----:B------:R-:W4:Y:S04]  /*3950*/  LDL.LU R215, [R1+0x3c] ;  /* 0x00003c0001d77983 */ /* 0x000f280000300800 */
[----:B------:R-:W4:Y:S04]  /*3960*/  LDL.LU R216, [R1+0x40] ;  /* 0x0000400001d87983 */ /* 0x000f280000300800 */
[----:B--2---:R-:W2:Y:S04]  /*3970*/  LDL.LU R217, [R1+0x44] ;  /* 0x0000440001d97983 */ /* 0x004ea80000300800 */
[----:B---3--:R-:W3:Y:S04]  /*3980*/  LDL.LU R218, [R1+0x48] ;  /* 0x0000480001da7983 */ /* 0x008ee80000300800 */
[----:B----4-:R-:W4:Y:S04]  /*3990*/  LDL.LU R219, [R1+0x4c] ;  /* 0x00004c0001db7983 */ /* 0x010f280000300800 */
[----:B-1----:R-:W4:Y:S04]  /*39a0*/  LDL.LU R220, [R1+0x50] ;  /* 0x0000500001dc7983 */ /* 0x002f280000300800 */
[----:B------:R-:W4:Y:S04]  /*39b0*/  LDL.LU R221, [R1+0x54] ;  /* 0x0000540001dd7983 */ /* 0x000f280000300800 */
[----:B------:R-:W4:Y:S04]  /*39c0*/  LDL.LU R222, [R1+0x58] ;  /* 0x0000580001de7983 */ /* 0x000f280000300800 */
[----:B------:R-:W4:Y:S04]  /*39d0*/  LDL.LU R223, [R1+0x5c] ;  /* 0x00005c0001df7983 */ /* 0x000f280000300800 */
[----:B------:R-:W4:Y:S04]  /*39e0*/  LDL.LU R224, [R1+0x60] ;  /* 0x0000600001e07983 */ /* 0x000f280000300800 */
[----:B0-----:R-:W4:Y:S04]  /*39f0*/  LDL.LU R225, [R1+0x64] ;  /* 0x0000640001e17983 */ /* 0x001f280000300800 */
[----:B------:R-:W4:Y:S04]  /*3a00*/  LDL.LU R226, [R1+0x68] ;  /* 0x0000680001e27983 */ /* 0x000f280000300800 */
[----:B------:R-:W4:Y:S01]  /*3a10*/  LDL.LU R227, [R1+0x6c] ;  /* 0x00006c0001e37983 */ /* 0x000f220000300800 */
[----:B------:R-:W-:-:S05]  /*3a20*/  FADD R211, R71, R211 ;  /* 0x000000d347d37221 */ /* 0x000fca0000000000 */
[----:B------:R0:W-:Y:S01]  /*3a30*/  STL [R1+0x2c], R211 ;  /* 0x00002cd301007387 */ /* 0x0001e20000100800 */
[----:B------:R-:W-:-:S03]  /*3a40*/  FADD R212, R72, R212 ;  /* 0x000000d448d47221 */ /* 0x000fc60000000000 */
[----:B0-----:R0:W5:Y:S01]  /*3a50*/  LDL.LU R211, [R1+0xc8] ;  /* 0x0000c80001d37983 */ /* 0x0011620000300800 */
[----:B------:R-:W-:-:S03]  /*3a60*/  FADD R213, R73, R213 ;  /* 0x000000d549d57221 */ /* 0x000fc60000000000 */
[----:B------:R1:W-:Y:S01]  /*3a70*/  STL [R1+0x30], R212 ;  /* 0x000030d401007387 */ /* 0x0003e20000100800 */
[----:B------:R-:W-:-:S01]  /*3a80*/  FADD R214, R74, R214 ;  /* 0x000000d64ad67221 */ /* 0x000fc20000000000 */
[----:B------:R-:W-:Y:S02]  /*3a90*/  FADD R215, R75, R215 ;  /* 0x000000d74bd77221 */ /* 0x000fe40000000000 */
[----:B-1----:R0:W5:Y:S01]  /*3aa0*/  LDL.LU R212, [R1+0xc4] ;  /* 0x0000c40001d47983 */ /* 0x0021620000300800 */
[----:B------:R-:W-:-:S03]  /*3ab0*/  FADD R216, R76, R216 ;  /* 0x000000d84cd87221 */ /* 0x000fc60000000000 */
[----:B------:R1:W-:Y:S01]  /*3ac0*/  STL [R1+0x34], R213 ;  /* 0x000034d501007387 */ /* 0x0003e20000100800 */
[----:B--2---:R-:W-:-:S03]  /*3ad0*/  FADD R217, R77, R217 ;  /* 0x000000d94dd97221 */ /* 0x004fc60000000000 */
[----:B-1----:R0:W5:Y:S01]  /*3ae0*/  LDL.LU R213, [R1+0xc0] ;  /* 0x0000c00001d57983 */ /* 0x0021620000300800 */
[----:B---3--:R-:W-:-:S03]  /*3af0*/  FADD R218, R78, R218 ;  /* 0x000000da4eda7221 */ /* 0x008fc60000000000 */
[----:B------:R1:W-:Y:S01]  /*3b00*/  STL [R1+0x38], R214 ;  /* 0x000038d601007387 */ /* 0x0003e20000100800 */
[----:B----4-:R-:W-:-:S01]  /*3b10*/  FADD R219, R79, R219 ;  /* 0x000000db4fdb7221 */ /* 0x010fc20000000000 */
[----:B------:R-:W-:Y:S02]  /*3b20*/  FADD R220, R80, R220 ;  /* 0x000000dc50dc7221 */ /* 0x000fe40000000000 */
[----:B-1----:R0:W5:Y:S04]  /*3b30*/  LDL.LU R214, [R1+0xbc] ;  /* 0x0000bc0001d67983 */ /* 0x0021680000300800 */
[----:B------:R1:W-:Y:S01]  /*3b40*/  STL [R1+0x3c], R215 ;  /* 0x00003cd701007387 */ /* 0x0003e20000100800 */
[----:B------:R-:W-:-:S01]  /*3b50*/  FADD R221, R81, R221 ;  /* 0x000000dd51dd7221 */ /* 0x000fc20000000000 */
[----:B------:R-:W-:-:S02]  /*3b60*/  FADD R222, R82, R222 ;  /* 0x000000de52de7221 */ /* 0x000fc40000000000 */
[----:B-1----:R0:W5:Y:S04]  /*3b70*/  LDL.LU R215, [R1+0xb8] ;  /* 0x0000b80001d77983 */ /* 0x0021680000300800 */
[----:B------:R1:W-:Y:S01]  /*3b80*/  STL [R1+0x40], R216 ;  /* 0x000040d801007387 */ /* 0x0003e20000100800 */
[----:B------:R-:W-:-:S03]  /*3b90*/  FADD R223, R83, R223 ;  /* 0x000000df53df7221 */ /* 0x000fc60000000000 */
        /* <DEDUP_REMOVED lines=13> */
[----:B------:R1:W-:Y:S04]  /*3c70*/  STL [R1+0x54], R221 ;  /* 0x000054dd01007387 */ /* 0x0003e80000100800 */
        /* <DEDUP_REMOVED lines=12> */
[----:B-1----:R0:W5:Y:S01]  /*3d40*/  LDL.LU R227, [R1+0x88] ;  /* 0x0000880001e37983 */ /* 0x0021620000300800 */
        /* <DEDUP_REMOVED lines=82> */
[----:B0-----:R-:W-:-:S06]  /*4270*/  UMOV UR6, URZ ;  /* 0x0000003f00067c82 */ /* 0x001fcc0008000000 */
.L_x_28:
[----:B------:R-:W-:Y:S05]  /*4280*/  @!P1 BRA `(.L_x_29) ;  /* 0x0000000000049947 */ /* 0x000fea0003800000 */
[----:B------:R-:W-:Y:S01]  /*4290*/  BPT.TRAP 0x1 ;  /* 0x000000040000795c */ /* 0x000fe20000300000 */
.L_x_29:
[----:B------:R2:W-:Y:S04]  /*42a0*/  STL [R1+0x8c], R2 ;  /* 0x00008c0201007387 */ /* 0x0005e80000100800 */
[----:B--2---:R-:W2:Y:S04]  /*42b0*/  LDL R2, [R1+0x70] ;  /* 0x0000700001027983 */ /* 0x004ea80000100800 */
[----:B-----5:R3:W-:Y:S04]  /*42c0*/  STL [R1+0x88], R0 ;  /* 0x0000880001007387 */ /* 0x0207e80000100800 */
[----:B---3--:R-:W3:Y:S01]  /*42d0*/  LDL R0, [R1+0x74] ;  /* 0x0000740001007983 */ /* 0x008ee20000100800 */
[----:B-1----:R-:W-:Y:S01]  /*42e0*/  IMAD.U32 R229, RZ, RZ, UR25 ;  /* 0x00000019ffe57e24 */ /* 0x002fe2000f8e00ff */
[----:B--2---:R-:W-:-:S02]  /*42f0*/  ISETP.NE.AND P0, PT, R2, RZ, PT ;  /* 0x000000ff0200720c */ /* 0x004fc40003f05270 */
[----:B------:R1:W5:Y:S11]  /*4300*/  LDL.LU R2, [R1+0x8c] ;  /* 0x00008c0001027983 */ /* 0x0003760000300800 */
[----:B------:R-:W-:-:S05]  /*4310*/  @P0 LEA R229, R229, UR11, 0x3 ;  /* 0x0000000be5e50c11 */ /* 0x000fca000f8e18ff */
[----:B------:R-:W-:-:S05]  /*4320*/  @P0 VIADD R229, R229, 0x18 ;  /* 0x00000018e5e50836 */ /* 0x000fca0000000000 */
[----:B---3--:R-:W-:Y:S02]  /*4330*/  @P0 PRMT R229, R0, 0x654, R229 ;  /* 0x0000065400e50816 */ /* 0x008fe400000000e5 */
[----:B------:R1:W5:Y:S01]  /*4340*/  LDL.LU R0, [R1+0x88] ;  /* 0x0000880001007983 */ /* 0x0003620000300800 */
[----:B------:R-:W-:Y:S01]  /*4350*/  UISETP.GT.U32.AND UP0, UPT, UR13, 0x1, UPT ;  /* 0x000000010d00788c */ /* 0x000fe2000bf04070 */
[----:B------:R1:W-:Y:S05]  /*4360*/  @P0 SYNCS.ARRIVE.TRANS64.RED.A1T0 RZ, [R229+URZ], RZ ;  /* 0x000000ffe5ff09a7 */ /* 0x0003ea000810043f */
[----:B------:R-:W-:-:S13]  /*4370*/  PLOP3.LUT P0, PT, PT, PT, UP0, 0x80, 0x0 ;  /* 0x000000000000781c */ /* 0x000fda0003f0f008 */
[----:B-1----:R-:W-:Y:S05]  /*4380*/  @P0 BRA `(.L_x_30) ;  /* 0x0000000000040947 */ /* 0x002fea0003800000 */
[----:B------:R-:W-:Y:S01]  /*4390*/  BPT.TRAP 0x1 ;  /* 0x000000040000795c */ /* 0x000fe20000300000 */
.L_x_30:
[----:B------:R-:W-:Y:S02]  /*43a0*/  UISETP.GT.AND UP2, UPT, UR26, 0x1, UPT ;  /* 0x000000011a00788c */ /* 0x000fe4000bf44270 */
[----:B------:R-:W-:Y:S02]  /*43b0*/  UIADD3 UR23, UR23, 0x1, URZ ;  /* 0x0000000117177890 */ /* 0x000fe4000fffe03f */
[----:B------:R-:W-:Y:S02]  /*43c0*/  UIADD3 UR25, UR25, 0x1, URZ ;  /* 0x0000000119197890 */ /* 0x000fe4000fffe03f */
[----:B------:R-:W-:Y:S01]  /*43d0*/  PLOP3.LUT P0, PT, PT, PT, UP2, 0x80, 0x0 ;  /* 0x000000000000781c */ /* 0x000fe20003f0f028 */
[----:B------:R-:W-:Y:S02]  /*43e0*/  UISETP.NE.AND UP0, UPT, UR23, 0x3, UPT ;  /* 0x000000031700788c */ /* 0x000fe4000bf05270 */
[----:B------:R-:W-:Y:S02]  /*43f0*/  UIADD3 UR16, UR26, -0x1, URZ ;  /* 0xffffffff1a107890 */ /* 0x000fe4000fffe03f */
[----:B------:R-:W-:-:S02]  /*4400*/  USEL UR8, URZ, 0x1, UP0 ;  /* 0x000000013f087887 */ /* 0x000fc40008000000 */
[----:B------:R-:W-:Y:S02]  /*4410*/  UISETP.NE.AND UP1, UPT, UR25, 0x3, UPT ;  /* 0x000000031900788c */ /* 0x000fe4000bf25270 */
[----:B------:R-:W-:Y:S02]  /*4420*/  ULOP3.LUT UR24, UR24, UR8, URZ, 0x3c, !UPT ;  /* 0x0000000818187292 */ /* 0x000fe4000f8e3c3f */
[----:B------:R-:W-:Y:S02]  /*4430*/  USEL UR23, UR23, URZ, UP0 ;  /* 0x0000003f17177287 */ /* 0x000fe40008000000 */
[----:B------:R-:W-:Y:S01]  /*4440*/  USEL UR25, UR25, URZ, UP1 ;  /* 0x0000003f19197287 */ /* 0x000fe20008800000 */
[----:B------:R-:W-:Y:S01]  /*4450*/  UMOV UR8, 0x1 ;  /* 0x0000000100087882 */ /* 0x000fe20000000000 */
[----:B------:R-:W-:Y:S01]  /*4460*/  UMOV UR26, UR16 ;  /* 0x00000010001a7c82 */ /* 0x000fe20008000000 */
[----:B------:R-:W-:Y:S09]  /*4470*/  @P0 BRA `(.L_x_31) ;  /* 0xffffffec000c0947 */ /* 0x000ff2000383ffff */
.L_x_23:
[----:B------:R-:W-:-:S04]  /*4480*/  UISETP.NE.AND UP0, UPT, UR6, URZ, UPT ;  /* 0x0000003f0600728c */ /* 0x000fc8000bf05270 */
[----:B------:R-:W-:-:S06]  /*4490*/  USEL UR6, URZ, 0x1, !UP0 ;  /* 0x000000013f067887 */ /* 0x000fcc000c000000 */
[----:B------:R-:W-:-:S13]  /*44a0*/  ISETP.NE.AND P0, PT, RZ, UR6, PT ;  /* 0x00000006ff007c0c */ /* 0x000fda000bf05270 */
[----:B------:R-:W-:Y:S05]  /*44b0*/  @!P0 BRA `(.L_x_32) ;  /* 0x0000000c00c48947 */ /* 0x000fea0003800000 */
[----:B------:R-:W-:Y:S02]  /*44c0*/  WARPGROUP.DEPBAR.LE gsb0, 0x0 ;  /* 0x00008000000079c5 */ /* 0x000fe40000010000 */
[----:B-----5:R-:W-:Y:S01]  /*44d0*/  FADD R227, R89, R227 ;  /* 0x000000e359e37221 */ /* 0x020fe20000000000 */
[----:B------:R-:W-:-:S04]  /*44e0*/  FADD R228, R88, R228 ;  /* 0x000000e458e47221 */ /* 0x000fc80000000000 */
[----:B------:R1:W-:Y:S04]  /*44f0*/  STL [R1+0x88], R227 ;  /* 0x000088e301007387 */ /* 0x0003e80000100800 */
[----:B-1----:R-:W2:Y:S04]  /*4500*/  LDL.LU R227, [R1+0x6c] ;  /* 0x00006c0001e37983 */ /* 0x002ea80000300800 */
[----:B--2---:R1:W-:Y:S04]  /*4510*/  STL [R1+0x8c], R227 ;  /* 0x00008ce301007387 */ /* 0x0043e80000100800 */
        /* <DEDUP_REMOVED lines=52> */
[----:B-1----:R-:W2:Y:S01]  /*4860*/  LDL.LU R227, [R1] ;  /* 0x0000000001e37983 */ /* 0x002ea20000300800 */
[----:B------:R-:W-:Y:S01]  /*4870*/  FADD R226, R90, R226 ;  /* 0x000000e25ae27221 */ /* 0x000fe20000000000 */
        /* <DEDUP_REMOVED lines=97> */
[----:B--2---:R-:W-:-:S05]  /*4e90*/  FADD R227, R60, R227 ;  /* 0x000000e33ce37221 */ /* 0x004fca0000000000 */
[----:B------:R1:W-:Y:S04]  /*4ea0*/  STL [R1], R227 ;  /* 0x000000e301007387 */ /* 0x0003e80000100800 */
[----:B-1----:R-:W2:Y:S02]  /*4eb0*/  LDL.LU R227, [R1+0xf4] ;  /* 0x0000f40001e37983 */ /* 0x002ea40000300800 */
[----:B--2---:R-:W-:-:S05]  /*4ec0*/  FADD R227, R61, R227 ;  /* 0x000000e33de37221 */ /* 0x004fca0000000000 */
[----:B------:R1:W-:Y:S04]  /*4ed0*/  STL [R1+0x4], R227 ;  /* 0x000004e301007387 */ /* 0x0003e80000100800 */
        /* <DEDUP_REMOVED lines=78> */
[----:B-1----:R1:W5:Y:S02]  /*53c0*/  LDL.LU R227, [R1+0x88] ;  /* 0x0000880001e37983 */ /* 0x0023640000300800 */
.L_x_32:
[----:B------:R-:W-:Y:S02]  /*53d0*/  WARPGROUP.DEPBAR.LE gsb0, 0x0 ;  /* 0x00008000000079c5 */ /* 0x000fe40000010000 */
[----:B------:R-:W2:Y:S02]  /*53e0*/  LDC R24, c[0x0][0x28c] ;  /* 0x0000a300ff187b82 */ /* 0x000ea40000000800 */
[----:B--2---:R-:W-:-:S13]  /*53f0*/  ISETP.GE.AND P0, PT, R24, 0x1, PT ;  /* 0x000000011800780c */ /* 0x004fda0003f06270 */
[----:B------:R-:W-:Y:S05]  /*5400*/  @!P0 BRA `(.L_x_33) ;  /* 0x0000000000748947 */ /* 0x000fea0003800000 */
[----:B------:R-:W-:-:S06]  /*5410*/  UISETP.NE.AND UP0, UPT, UR22, 0x3, UPT ;  /* 0x000000031600788c */ /* 0x000fcc000bf05270 */
[----:B------:R-:W-:-:S13]  /*5420*/  PLOP3.LUT P0, PT, PT, PT, UP0, 0x80, 0x0 ;  /* 0x000000000000781c */ /* 0x000fda0003f0f008 */
[----:B------:R-:W-:Y:S05]  /*5430*/  @!P0 BRA `(.L_x_34) ;  /* 0x0000000000048947 */ /* 0x000fea0003800000 */
[----:B------:R-:W-:Y:S01]  /*5440*/  BPT.TRAP 0x1 ;  /* 0x000000040000795c */ /* 0x000fe20000300000 */
.L_x_34:
[----:B-----5:R2:W-:Y:S04]  /*5450*/  STL [R1+0x88], R0 ;  /* 0x0000880001007387 */ /* 0x0205e80000100800 */
[----:B--2---:R-:W2:Y:S01]  /*5460*/  LDL R0, [R1+0x70] ;  /* 0x0000700001007983 */ /* 0x004ea20000100800 */
[----:B------:R-:W-:Y:S01]  /*5470*/  BSSY B0, `(.L_x_35) ;  /* 0x0000012000007945 */ /* 0x000fe20003800000 */
[----:B--2---:R-:W-:Y:S02]  /*5480*/  ISETP.NE.AND P0, PT, R0, RZ, PT ;  /* 0x000000ff0000720c */ /* 0x004fe40003f05270 */
[----:B------:R2:W5:Y:S11]  /*5490*/  LDL.LU R0, [R1+0x88] ;  /* 0x0000880001007983 */ /* 0x0005760000300800 */
[----:B--2---:R-:W-:Y:S05]  /*54a0*/  @!P0 BRA `(.L_x_36) ;  /* 0x0000000000388947 */ /* 0x004fea0003800000 */
[----:B-----5:R2:W-:Y:S04]  /*54b0*/  STL [R1+0x88], R0 ;  /* 0x0000880001007387 */ /* 0x0205e80000100800 */
[----:B--2---:R-:W2:Y:S01]  /*54c0*/  LDL R0, [R1+0x74] ;  /* 0x0000740001007983 */ /* 0x004ea20000100800 */
[----:B------:R-:W-:-:S04]  /*54d0*/  UISETP.LT.AND UP0, UPT, UR9, 0x1, UPT ;  /* 0x000000010900788c */ /* 0x000fc8000bf01270 */
[----:B------:R-:W-:-:S04]  /*54e0*/  USEL UR8, UR9, 0x1, UP0 ;  /* 0x0000000109087887 */ /* 0x000fc80008000000 */
[----:B------:R-:W-:-:S04]  /*54f0*/  UIADD3 UR8, UR5, UR9, -UR8 ;  /* 0x0000000905087290 */ /* 0x000fc8000fffe808 */
[----:B------:R-:W-:-:S04]  /*5500*/  UIMAD.WIDE.U32 UR6, UR8, -0x55555555, URZ ;  /* 0xaaaaaaab080678a5 */ /* 0x000fc8000f8e003f */
[----:B------:R-:W-:-:S04]  /*5510*/  USHF.R.U32.HI UR6, URZ, 0x1, UR7 ;  /* 0x000000013f067899 */ /* 0x000fc80008011607 */
[----:B------:R-:W-:-:S04]  /*5520*/  UIMAD UR8, UR6, -0x3, UR8 ;  /* 0xfffffffd060878a4 */ /* 0x000fc8000f8e0208 */
[----:B------:R-:W-:-:S04]  /*5530*/  ULEA UR8, UR8, UR11, 0x3 ;  /* 0x0000000b08087291 */ /* 0x000fc8000f8e183f */
[----:B------:R-:W-:-:S06]  /*5540*/  UIADD3 UR8, UR8, 0x18, URZ ;  /* 0x0000001808087890 */ /* 0x000fcc000fffe03f */
[----:B------:R-:W-:-:S05]  /*5550*/  IMAD.U32 R24, RZ, RZ, UR8 ;  /* 0x00000008ff187e24 */ /* 0x000fca000f8e00ff */
[----:B--2---:R-:W-:Y:S02]  /*5560*/  PRMT R24, R0, 0x654, R24 ;  /* 0x0000065400187816 */ /* 0x004fe40000000018 */
[----:B------:R2:W5:Y:S02]  /*5570*/  LDL.LU R0, [R1+0x88] ;  /* 0x0000880001007983 */ /* 0x0005640000300800 */
[----:B------:R2:W-:Y:S03]  /*5580*/  SYNCS.ARRIVE.TRANS64.RED.A1T0 RZ, [R24+URZ], RZ ;  /* 0x000000ff18ff79a7 */ /* 0x0005e6000810043f */
.L_x_36:
[----:B------:R-:W-:Y:S05]  /*5590*/  BSYNC B0 ;  /* 0x0000000000007941 */ /* 0x000fea0003800000 */
.L_x_35:
[----:B------:R-:W-:-:S06]  /*55a0*/  UISETP.GT.U32.AND UP0, UPT, UR13, 0x1, UPT ;  /* 0x000000010d00788c */ /* 0x000fcc000bf04070 */
[----:B------:R-:W-:-:S13]  /*55b0*/  PLOP3.LUT P0, PT, PT, PT, UP0, 0x80, 0x0 ;  /* 0x000000000000781c */ /* 0x000fda0003f0f008 */
[----:B------:R-:W-:Y:S05]  /*55c0*/  @P0 BRA `(.L_x_33) ;  /* 0x0000000000040947 */ /* 0x000fea0003800000 */
[----:B------:R-:W-:Y:S01]  /*55d0*/  BPT.TRAP 0x1 ;  /* 0x000000040000795c */ /* 0x000fe20000300000 */
.L_x_33:
[----:B------:R3:W-:Y:S01]  /*55e0*/  STL [R1+0x90], R3 ;  /* 0x0000900301007387 */ /* 0x0007e20000100800 */
[----:B------:R-:W4:Y:S01]  /*55f0*/  LDC R29, c[0x0][0x288] ;  /* 0x0000a200ff1d7b82 */ /* 0x000f220000000800 */
[----:B------:R-:W-:Y:S02]  /*5600*/  UIADD3 UR10, UR9, UR5, URZ ;  /* 0x00000005090a7290 */ /* 0x000fe4000fffe03f */
[----:B------:R-:W-:Y:S01]  /*5610*/  USHF.R.S32.HI UR11, URZ, 0x1f, UR12 ;  /* 0x0000001f3f0b7899 */ /* 0x000fe2000801140c */
[----:B------:R-:W-:Y:S01]  /*5620*/  ULDC.64 UR6, c[0x0][0x5d0] ;  /* 0x0001740000067ab9 */ /* 0x000fe20000000a00 */
[----:B------:R-:W-:Y:S01]  /*5630*/  ULDC UR16, c[0x0][0x284] ;  /* 0x0000a10000107ab9 */ /* 0x000fe20000000800 */
[----:B---3--:R-:W3:Y:S04]  /*5640*/  LDL.LU R3, [R1+0x80] ;  /* 0x0000800001037983 */ /* 0x008ee80000300800 */
[----:B-----5:R0:W-:Y:S04]  /*5650*/  STL [R1+0x8c], R2 ;  /* 0x00008c0201007387 */ /* 0x0201e80000100800 */
[----:B------:R1:W-:Y:S01]  /*5660*/  STL [R1+0x88], R0 ;  /* 0x0000880001007387 */ /* 0x0003e20000100800 */
[----:B0-----:R-:W2:Y:S03]  /*5670*/  S2R R2, SR_TID.X ;  /* 0x0000000000027919 */ /* 0x001ea60000002100 */
[----:B-1----:R-:W4:Y:S01]  /*5680*/  LDL.LU R0, [R1+0x84] ;  /* 0x0000840001007983 */ /* 0x002f220000300800 */
[----:B------:R-:W-:Y:S01]  /*5690*/  UISETP.GE.U32.AND UP1, UPT, UR9, 0x3, UPT ;  /* 0x000000030900788c */ /* 0x000fe2000bf26070 */
[----:B--2---:R-:W-:-:S02]  /*56a0*/  SHF.R.U32.HI R24, RZ, 0x2, R2 ;  /* 0x00000002ff187819 */ /* 0x004fc40000011602 */
[----:B------:R-:W-:Y:S02]  /*56b0*/  SHF.R.U32.HI R27, RZ, 0x7, R2 ;  /* 0x00000007ff1b7819 */ /* 0x000fe40000011602 */
[----:B------:R-:W-:Y:S02]  /*56c0*/  LOP3.LUT R26, R2, 0x60, RZ, 0xc0, !PT ;  /* 0x00000060021a7812 */ /* 0x000fe400078ec0ff */
[----:B------:R-:W-:Y:S02]  /*56d0*/  LOP3.LUT R25, R24, 0x7, RZ, 0xc0, !PT ;  /* 0x0000000718197812 */ /* 0x000fe400078ec0ff */
[----:B------:R-:W-:Y:S02]  /*56e0*/  LOP3.LUT R24, R27, 0x1, RZ, 0xc0, !PT ;  /* 0x000000011b187812 */ /* 0x000fe400078ec0ff */
[----:B------:R-:W-:-:S03]  /*56f0*/  SHF.R.U32.HI R28, RZ, 0x1, R26 ;  /* 0x00000001ff1c7819 */ /* 0x000fc6000001161a */
[----:B------:R-:W-:Y:S01]  /*5700*/  IMAD.SHL.U32 R26, R24, 0x40, RZ ;  /* 0x00000040181a7824 */ /* 0x000fe200078e00ff */
[----:B------:R-:W-:Y:S01]  /*5710*/  IADD3 R27, RZ, -R28, -R25 ;  /* 0x8000001cff1b7210 */ /* 0x000fe20007ffe819 */
[----:B------:R-:W-:-:S03]  /*5720*/  IMAD.SHL.U32 R32, R2, 0x2, RZ ;  /* 0x0000000202207824 */ /* 0x000fc600078e00ff */
[----:B------:R-:W-:Y:S01]  /*5730*/  LOP3.LUT R43, R26, 0x40, R25, 0xe2, !PT ;  /* 0x000000401a2b7812 */ /* 0x000fe200078ee219 */
[----:B------:R-:W-:Y:S01]  /*5740*/  IMAD R42, R24, -0x40, R27 ;  /* 0xffffffc0182a7824 */ /* 0x000fe200078e021b */
[----:B------:R-:W-:Y:S01]  /*5750*/  LOP3.LUT R24, R2, 0x3, RZ, 0xc0, !PT ;  /* 0x0000000302187812 */ /* 0x000fe200078ec0ff */
[----:B---3--:R-:W-:Y:S02]  /*5760*/  IMAD.SHL.U32 R41, R3, 0x80, RZ ;  /* 0x0000008003297824 */ /* 0x008fe400078e00ff */
[----:B------:R0:W5:Y:S01]  /*5770*/  LDL.LU R3, [R1+0x90] ;  /* 0x0000900001037983 */ /* 0x0001620000300800 */
[----:B------:R-:W-:-:S03]  /*5780*/  UISETP.GT.U32.AND UP0, UPT, UR10, 0x2, UPT ;  /* 0x000000020a00788c */ /* 0x000fc6000bf04070 */
[----:B------:R0:W5:Y:S01]  /*5790*/  LDL.LU R2, [R1+0x8c] ;  /* 0x00008c0001027983 */ /* 0x0001620000300800 */
[C---:B----4-:R-:W-:Y:S01]  /*57a0*/  ISETP.GE.AND P0, PT, R41.reuse, R29, PT ;  /* 0x0000001d2900720c */ /* 0x050fe20003f06270 */
[----:B------:R-:W-:Y:S01]  /*57b0*/  UIMAD UR5, UR11, UR6, URZ ;  /* 0x000000060b0572a4 */ /* 0x000fe2000f8e023f */
[----:B------:R-:W-:Y:S01]  /*57c0*/  LOP3.LUT R32, R41, 0x6, R32, 0xf8, !PT ;  /* 0x0000000629207812 */ /* 0x000fe200078ef820 */
[----:B------:R-:W-:Y:S01]  /*57d0*/  UISETP.LT.U32.AND UP0, UPT, UR9, 0x3, UP0 ;  /* 0x000000030900788c */ /* 0x000fe20008701070 */
[----:B------:R-:W-:Y:S01]  /*57e0*/  IMAD.U32 R27, RZ, RZ, UR6 ;  /* 0x00000006ff1b7e24 */ /* 0x000fe2000f8e00ff */
[----:B------:R-:W-:Y:S01]  /*57f0*/  UIMAD UR8, UR12, UR7, UR5 ;  /* 0x000000070c0872a4 */ /* 0x000fe2000f8e0205 */
[----:B------:R-:W-:Y:S01]  /*5800*/  SHF.R.S32.HI R33, RZ, 0x1f, R32 ;  /* 0x0000001fff217819 */ /* 0x000fe20000011420 */
[----:B------:R-:W-:Y:S01]  /*5810*/  UIMAD.WIDE.U32 UR6, UR10, -0x55555555, URZ ;  /* 0xaaaaaaab0a0678a5 */ /* 0x000fe2000f8e003f */
[----:B------:R-:W-:Y:S01]  /*5820*/  IMAD R24, R24, -0x2, R29 ;  /* 0xfffffffe18187824 */ /* 0x000fe200078e021d */
[----:B------:R-:W-:Y:S01]  /*5830*/  USEL UR5, URZ, 0x1, !UP0 ;  /* 0x000000013f057887 */ /* 0x000fe2000c000000 */
[----:B------:R-:W-:-:S02]  /*5840*/  IMAD.SHL.U32 R25, R0, 0x100, RZ ;  /* 0x0000010000197824 */ /* 0x000fc400078e00ff */
[----:B------:R-:W-:Y:S02]  /*5850*/  IMAD.WIDE R38, R0, 0x100, RZ ;  /* 0x0000010000267825 */ /* 0x000fe400078e02ff */
[----:B------:R0:W5:Y:S01]  /*5860*/  LDL.LU R0, [R1+0x88] ;  /* 0x0000880001007983 */ /* 0x0001620000300800 */
[----:B------:R-:W-:Y:S01]  /*5870*/  ISETP.GE.OR P0, PT, R25, UR16, P0 ;  /* 0x0000001019007c0c */ /* 0x000fe20008706670 */
[----:B------:R-:W-:Y:S01]  /*5880*/  USHF.R.U32.HI UR6, URZ, 0x1, UR7 ;  /* 0x000000013f067899 */ /* 0x000fe20008011607 */
[----:B------:R-:W-:Y:S01]  /*5890*/  IMAD.WIDE.U32 R26, R27, UR12, R32 ;  /* 0x0000000c1b1a7c25 */ /* 0x000fe2000f8e0020 */
[----:B------:R-:W-:Y:S01]  /*58a0*/  ULOP3.LUT UR4, UR4, UR5, URZ, 0x3c, !UPT ;  /* 0x0000000504047292 */ /* 0x000fe2000f8e3c3f */
[----:B------:R-:W-:Y:S01]  /*58b0*/  IADD3 R42, -R25, UR16, R42 ;  /* 0x00000010192a7c10 */ /* 0x000fe2000fffe12a */
[----:B------:R-:W-:Y:S01]  /*58c0*/  UIMAD UR5, UR6, -0x3, UR10 ;  /* 0xfffffffd060578a4 */ /* 0x000fe2000f8e020a */
[----:B------:R-:W-:Y:S01]  /*58d0*/  VIADD R27, R27, UR8 ;  /* 0x000000081b1b7c36 */ /* 0x000fe20008000000 */
[----:B------:R-:W-:Y:S01]  /*58e0*/  @UP1 ULOP3.LUT UR4, UR4, 0x1, UR6, 0x78, !UPT ;  /* 0x0000000104041892 */ /* 0x000fe2000f8e7806 */
[----:B------:R-:W-:Y:S01]  /*58f0*/  LOP3.LUT R43, R38, R43, R28, 0xfe, !PT ;  /* 0x0000002b262b7212 */ /* 0x000fe200078efe1c */
[----:B------:R-:W-:-:S02]  /*5900*/  IMAD.IADD R41, R24, 0x1, -R41 ;  /* 0x0000000118297824 */ /* 0x000fc400078e0a29 */
[----:B------:R-:W-:Y:S02]  /*5910*/  IMAD.MOV.U32 R40, RZ, RZ, -0x1 ;  /* 0xffffffffff287424 */ /* 0x000fe400078e00ff */
[----:B0-----:R-:W-:Y:S06]  /*5920*/  @P0 BRA `(.L_x_37) ;  /* 0x0000008c00ec0947 */ /* 0x001fec0003800000 */
[----:B------:R-:W0:Y:S01]  /*5930*/  LDC.64 R28, c[0x0][0x5c8] ;  /* 0x00017200ff1c7b82 */ /* 0x000e220000000a00 */
[----:B------:R-:W-:Y:S01]  /*5940*/  ULDC.64 UR6, c[0x0][0x5c0] ;  /* 0x0001700000067ab9 */ /* 0x000fe20000000a00 */
[----:B------:R-:W-:Y:S01]  /*5950*/  BSSY B0, `(.L_x_37) ;  /* 0x00008f8000007945 */ /* 0x000fe20003800000 */
[-C--:B0-----:R-:W-:Y:S01]  /*5960*/  IMAD R24, R39, R28.reuse, RZ ;  /* 0x0000001c27187224 */ /* 0x081fe200078e02ff */
[----:B------:R-:W-:Y:S01]  /*5970*/  SHF.L.U64.HI R34, R28, 0x3, R29 ;  /* 0x000000031c227819 */ /* 0x000fe2000001021d */
[----:B------:R-:W-:-:S04]  /*5980*/  IMAD.WIDE.U32 R26, R43, R28, R26 ;  /* 0x0000001c2b1a7225 */ /* 0x000fc800078e001a */
[----:B------:R-:W-:Y:S01]  /*5990*/  IMAD R25, R43, R29, R24 ;  /* 0x0000001d2b197224 */ /* 0x000fe200078e0218 */
[----:B------:R-:W-:Y:S01]  /*59a0*/  IADD3 R24, P3, R26, UR6, RZ ;  /* 0x000000061a187c10 */ /* 0x000fe2000ff7e0ff */
[C---:B------:R-:W-:Y:S01]  /*59b0*/  IMAD.SHL.U32 R35, R28.reuse, 0x8, RZ ;  /* 0x000000081c237824 */ /* 0x040fe200078e00ff */
[----:B------:R-:W-:Y:S01]  /*59c0*/  LEA R30, P2, R28, R26, 0x7 ;  /* 0x0000001a1c1e7211 */ /* 0x000fe200078438ff */
[----:B------:R-:W-:-:S03]  /*59d0*/  IMAD.IADD R27, R27, 0x1, R25 ;  /* 0x000000011b1b7824 */ /* 0x000fc600078e0219 */
[----:B------:R-:W-:Y:S02]  /*59e0*/  IADD3 R26, P1, P0, R26, UR6, R35 ;  /* 0x000000061a1a7c10 */ /* 0x000fe4000f83e023 */
[----:B------:R-:W-:Y:S02]  /*59f0*/  IADD3.X R25, R27, UR7, RZ, P3, !PT ;  /* 0x000000071b197c10 */ /* 0x000fe40009ffe4ff */
[----:B------:R-:W-:Y:S02]  /*5a00*/  FSETP.NEU.AND P3, PT, RZ, UR21, PT ;  /* 0x00000015ff007c0b */ /* 0x000fe4000bf6d000 */
[----:B------:R-:W-:Y:S02]  /*5a10*/  LEA.HI.X R31, R28, R27, R29, 0x7, P2 ;  /* 0x0000001b1c1f7211 */ /* 0x000fe400010f3c1d */
[C---:B------:R-:W-:Y:S02]  /*5a20*/  IADD3 R28, P2, R30.reuse, UR6, RZ ;  /* 0x000000061e1c7c10 */ /* 0x040fe4000ff5e0ff */
[----:B------:R-:W-:-:S02]  /*5a30*/  IADD3 R30, P5, P6, R30, UR6, R35 ;  /* 0x000000061e1e7c10 */ /* 0x000fc4000febe023 */
[----:B------:R-:W-:Y:S02]  /*5a40*/  IADD3.X R29, R31, UR7, RZ, P2, !PT ;  /* 0x000000071f1d7c10 */ /* 0x000fe400097fe4ff */
[--C-:B------:R-:W-:Y:S02]  /*5a50*/  IADD3.X R27, R27, UR7, R34.reuse, P1, P0 ;  /* 0x000000071b1b7c10 */ /* 0x100fe40008fe0422 */
[----:B------:R-:W-:Y:S01]  /*5a60*/  IADD3.X R31, R31, UR7, R34, P5, P6 ;  /* 0x000000071f1f7c10 */ /* 0x000fe2000afec422 */
[----:B------:R-:W-:Y:S06]  /*5a70*/  @!P3 BRA `(.L_x_38) ;  /* 0x0000006c0014b947 */ /* 0x000fec0003800000 */
[----:B------:R-:W-:Y:S01]  /*5a80*/  ULDC.64 UR16, c[0x0][0x5b8] ;  /* 0x00016e0000107ab9 */ /* 0x000fe20000000a00 */
[----:B------:R-:W-:Y:S01]  /*5a90*/  ISETP.GE.AND P0, PT, R42, 0x1, PT ;  /* 0x000000012a00780c */ /* 0x000fe20003f06270 */
[----:B------:R-:W-:Y:S02]  /*5aa0*/  UIMAD UR6, UR11, UR16, URZ ;  /* 0x000000100b0672a4 */ /* 0x000fe4000f8e023f */
[----:B------:R-:W-:Y:S01]  /*5ab0*/  IMAD.U32 R35, RZ, RZ, UR16 ;  /* 0x00000010ff237e24 */ /* 0x000fe2000f8e00ff */
[----:B------:R-:W-:Y:S01]  /*5ac0*/  BSSY B1, `(.L_x_39) ;  /* 0x0000010000017945 */ /* 0x000fe20003800000 */
[----:B------:R-:W-:Y:S01]  /*5ad0*/  ISETP.LT.OR P3, PT, R41, 0x1, !P0 ;  /* 0x000000012900780c */ /* 0x000fe20004761670 */
[----:B------:R-:W-:Y:S02]  /*5ae0*/  UIMAD UR6, UR12, UR17, UR6 ;  /* 0x000000110c0672a4 */ /* 0x000fe4000f8e0206 */
[----:B------:R-:W-:Y:S01]  /*5af0*/  IMAD.WIDE.U32 R32, R35, UR12, R32 ;  /* 0x0000000c23207c25 */ /* 0x000fe2000f8e0020 */
[----:B------:R-:W-:-:S03]  /*5b00*/  ULDC.64 UR10, c[0x0][0x5a8] ;  /* 0x00016a00000a7ab9 */ /* 0x000fc60000000a00 */
[----:B------:R-:W-:Y:S02]  /*5b10*/  IMAD.MOV.U32 R36, RZ, RZ, R32 ;  /* 0x000000ffff247224 */ /* 0x000fe400078e0020 */
[----:B------:R-:W-:Y:S01]  /*5b20*/  VIADD R37, R33, UR6 ;  /* 0x0000000621257c36 */ /* 0x000fe20008000000 */
[----:B------:R-:W-:Y:S02]  /*5b30*/  ULDC.64 UR6, c[0x0][0x5b0] ;  /* 0x00016c0000067ab9 */ /* 0x000fe40000000a00 */
[----:B------:R-:W-:Y:S02]  /*5b40*/  IMAD R34, R39, UR6, RZ ;  /* 0x0000000627227c24 */ /* 0x000fe4000f8e02ff */
[----:B------:R-:W-:-:S04]  /*5b50*/  IMAD.WIDE.U32 R32, R43, UR6, R36 ;  /* 0x000000062b207c25 */ /* 0x000fc8000f8e0024 */
[--C-:B------:R-:W-:Y:S01]  /*5b60*/  IMAD R35, R43, UR7, R34.reuse ;  /* 0x000000072b237c24 */ /* 0x100fe2000f8e0222 */
[----:B------:R-:W-:Y:S02]  /*5b70*/  IADD3 R32, P1, R32, UR10, RZ ;  /* 0x0000000a20207c10 */ /* 0x000fe4000ff3e0ff */
[----:B------:R-:W-:Y:S02]  /*5b80*/  PRMT R34, RZ, 0x7610, R34 ;  /* 0x00007610ff227816 */ /* 0x000fe40000000022 */
[----:B------:R-:W-:Y:S01]  /*5b90*/  IADD3.X R33, R33, UR11, R35, P1, !PT ;  /* 0x0000000b21217c10 */ /* 0x000fe20008ffe423 */
[----:B------:R-:W-:Y:S08]  /*5ba0*/  @P3 BRA `(.L_x_40) ;  /* 0x0000000000043947 */ /* 0x000ff00003800000 */
[----:B------:R0:W5:Y:S02]  /*5bb0*/  LDG.E.U8 R34, desc[UR14][R32.64] ;  /* 0x0000000e20227981 */ /* 0x000164000c1e1100 */
.L_x_40:
[----:B------:R-:W-:Y:S05]  /*5bc0*/  BSYNC B1 ;  /* 0x0000000000017941 */ /* 0x000fea0003800000 */
.L_x_39:
[----:B-----5:R-:W-:Y:S01]  /*5bd0*/  LOP3.LUT R34, R34, 0xff, RZ, 0xc0, !PT ;  /* 0x000000ff22227812 */ /* 0x020fe200078ec0ff */
[----:B------:R-:W-:Y:S01]  /*5be0*/  BSSY B1, `(.L_x_41) ;  /* 0x000000b000017945 */ /* 0x000fe20003800000 */
[----:B------:R-:W-:Y:S02]  /*5bf0*/  ISETP.LT.OR P2, PT, R41, 0x2, !P0 ;  /* 0x000000022900780c */ /* 0x000fe40004741670 */
[----:B------:R-:W-:-:S05]  /*5c00*/  F2FP.F16.E5M2.UNPACK_B R34, R34 ;  /* 0x00000022ff22723e */ /* 0x000fca00020004ff */
[----:B------:R-:W-:-:S05]  /*5c10*/  HADD2.F32 R34, -RZ, R34.H0_H0 ;  /* 0x20000022ff227230 */ /* 0x000fca0000004100 */
[----:B------:R-:W-:Y:S01]  /*5c20*/  FMUL R35, R34, UR21 ;  /* 0x0000001522237c20 */ /* 0x000fe20008400000 */
[----:B------:R-:W-:-:S03]  /*5c30*/  PRMT R34, RZ, 0x7610, R34 ;  /* 0x00007610ff227816 */ /* 0x000fc60000000022 */
[----:B------:R-:W-:-:S05]  /*5c40*/  FFMA R35, R228, UR20, R35 ;  /* 0x00000014e4237c23 */ /* 0x000fca0008000023 */
[----:B------:R-:W-:-:S05]  /*5c50*/  F2FP.SATFINITE.E5M2.F32.PACK_AB_MERGE_C R35, RZ, R35, RZ ;  /* 0x00000023ff23723e */ /* 0x000fca00048060ff */
[----:B------:R1:W-:Y:S01]  /*5c60*/  @!P3 STG.E.U8 desc[UR14][R24.64], R35 ;  /* 0x000000231800b986 */ /* 0x0003e2000c10110e */
[----:B------:R-:W-:Y:S05]  /*5c70*/  @P2 BRA `(.L_x_42) ;  /* 0x0000000000042947 */ /* 0x000fea0003800000 */
[----:B------:R2:W5:Y:S02]  /*5c80*/  LDG.E.U8 R34, desc[UR14][R32.64+0x1] ;  /* 0x0000010e20227981 */ /* 0x000564000c1e1100 */
.L_x_42:
[----:B------:R-:W-:Y:S05]  /*5c90*/  BSYNC B1 ;  /* 0x0000000000017941 */ /* 0x000fea0003800000 */
.L_x_41:
[----:B-----5:R-:W-:Y:S01]  /*5ca0*/  LOP3.LUT R34, R34, 0xff, RZ, 0xc0, !PT ;  /* 0x000000ff22227812 */ /* 0x020fe200078ec0ff */
[----:B------:R-:W-:Y:S01]  /*5cb0*/  BSSY B1, `(.L_x_43) ;  /* 0x0000013000017945 */ /* 0x000fe20003800000 */
[----:B------:R-:W-:Y:S02]  /*5cc0*/  IADD3 R45, P1, R43, 0x8, RZ ;  /* 0x000000082b2d7810 */ /* 0x000fe40007f3e0ff */
[----:B------:R-:W-:-:S03]  /*5cd0*/  F2FP.F16.E5M2.UNPACK_B R34, R34 ;  /* 0x00000022ff22723e */ /* 0x000fc600020004ff */
[----:B-1----:R-:W-:Y:S01]  /*5ce0*/  IMAD.X R35, RZ, RZ, R39, P1 ;  /* 0x000000ffff237224 */ /* 0x002fe200008e0627 */
[----:B------:R-:W-:Y:S01]  /*5cf0*/  ISETP.GE.AND P1, PT, R42, 0x9, PT ;  /* 0x000000092a00780c */ /* 0x000fe20003f26270 */
[----:B------:R-:W-:Y:S02]  /*5d00*/  HADD2.F32 R34, -RZ, R34.H0_H0 ;  /* 0x20000022ff227230 */ /* 0x000fe40000004100 */
[----:B------:R-:W-:Y:S01]  /*5d10*/  IMAD R46, R35, UR6, RZ ;  /* 0x00000006232e7c24 */ /* 0x000fe2000f8e02ff */
[----:B------:R-:W-:Y:S02]  /*5d20*/  ISETP.LT.OR P5, PT, R41, 0x1, !P1 ;  /* 0x000000012900780c */ /* 0x000fe40004fa1670 */
[----:B------:R-:W-:Y:S01]  /*5d30*/  FMUL R44, R34, UR21 ;  /* 0x00000015222c7c20 */ /* 0x000fe20008400000 */
[----:B------:R-:W-:-:S04]  /*5d40*/  IMAD.WIDE.U32 R34, R45, UR6, R36 ;  /* 0x000000062d227c25 */ /* 0x000fc8000f8e0024 */
[----:B------:R-:W-:Y:S01]  /*5d50*/  FFMA R44, R227, UR20, R44 ;  /* 0x00000014e32c7c23 */ /* 0x000fe2000800002c */
[----:B------:R-:W-:Y:S01]  /*5d60*/  IMAD R45, R45, UR7, R46 ;  /* 0x000000072d2d7c24 */ /* 0x000fe2000f8e022e */
[----:B------:R-:W-:-:S03]  /*5d70*/  IADD3 R34, P3, R34, UR10, RZ ;  /* 0x0000000a22227c10 */ /* 0x000fc6000ff7e0ff */
[----:B------:R-:W-:Y:S02]  /*5d80*/  F2FP.SATFINITE.E5M2.F32.PACK_AB_MERGE_C R47, RZ, R44, RZ ;  /* 0x0000002cff2f723e */ /* 0x000fe400048060ff */
[----:B------:R-:W-:Y:S02]  /*5d90*/  IADD3.X R35, R35, UR11, R45, P3, !PT ;  /* 0x0000000b23237c10 */ /* 0x000fe40009ffe42d */
[----:B------:R-:W-:Y:S01]  /*5da0*/  PRMT R44, RZ, 0x7610, R44 ;  /* 0x00007610ff2c7816 */ /* 0x000fe2000000002c */
[----:B------:R1:W-:Y:S01]  /*5db0*/  @!P2 STG.E.U8 desc[UR14][R24.64+0x1], R47 ;  /* 0x0000012f1800a986 */ /* 0x0003e2000c10110e */
[----:B------:R-:W-:Y:S05]  /*5dc0*/  @P5 BRA `(.L_x_44) ;  /* 0x0000000000045947 */ /* 0x000fea0003800000 */
[----:B------:R3:W5:Y:S02]  /*5dd0*/  LDG.E.U8 R44, desc[UR14][R34.64] ;  /* 0x0000000e222c7981 */ /* 0x000764000c1e1100 */
.L_x_44:
[----:B------:R-:W-:Y:S05]  /*5de0*/  BSYNC B1 ;  /* 0x0000000000017941 */ /* 0x000fea0003800000 */
.L_x_43:
        /* <DEDUP_REMOVED lines=12> */
.L_x_46:
[----:B------:R-:W-:Y:S05]  /*5eb0*/  BSYNC B1 ;  /* 0x0000000000017941 */ /* 0x000fea0003800000 */
.L_x_45:
[----:B-----5:R-:W-:Y:S01]  /*5ec0*/  LOP3.LUT R44, R44, 0xff, RZ, 0xc0, !PT ;  /* 0x000000ff2c2c7812 */ /* 0x020fe200078ec0ff */
[----:B------:R-:W-:Y:S01]  /*5ed0*/  BSSY B1, `(.L_x_47) ;  /* 0x000000b000017945 */ /* 0x000fe20003800000 */
[----:B------:R-:W-:Y:S02]  /*5ee0*/  ISETP.LT.OR P3, PT, R41, 0x9, !P0 ;  /* 0x000000092900780c */ /* 0x000fe40004761670 */
[----:B------:R-:W-:-:S05]  /*5ef0*/  F2FP.F16.E5M2.UNPACK_B R44, R44 ;  /* 0x0000002cff2c723e */ /* 0x000fca00020004ff */
[----:B------:R-:W-:-:S05]  /*5f00*/  HADD2.F32 R44, -RZ, R44.H0_H0 ;  /* 0x2000002cff2c7230 */ /* 0x000fca0000004100 */
[----:B------:R-:W-:-:S04]  /*5f10*/  FMUL R44, R44, UR21 ;  /* 0x000000152c2c7c20 */ /* 0x000fc80008400000 */
[----:B------:R-:W-:-:S05]  /*5f20*/  FFMA R44, R225, UR20, R44 ;  /* 0x00000014e12c7c23 */ /* 0x000fca000800002c */
[----:B----4-:R-:W-:Y:S02]  /*5f30*/  F2FP.SATFINITE.E5M2.F32.PACK_AB_MERGE_C R45, RZ, R44, RZ ;  /* 0x0000002cff2d723e */ /* 0x010fe400048060ff */
[----:B------:R-:W-:-:S03]  /*5f40*/  PRMT R44, RZ, 0x7610, R44 ;  /* 0x00007610ff2c7816 */ /* 0x000fc6000000002c */
[----:B------:R4:W-:Y:S01]  /*5f50*/  @!P2 STG.E.U8 desc[UR14][R26.64+0x1], R45 ;  /* 0x0000012d1a00a986 */ /* 0x0009e2000c10110e */
[----:B------:R-:W-:Y:S05]  /*5f60*/  @P3 BRA `(.L_x_48) ;  /* 0x0000000000043947 */ /* 0x000fea0003800000 */
[----:B------:R0:W5:Y:S02]  /*5f70*/  LDG.E.U8 R44, desc[UR14][R32.64+0x8] ;  /* 0x0000080e202c7981 */ /* 0x000164000c1e1100 */
.L_x_48:
[----:B------:R-:W-:Y:S05]  /*5f80*/  BSYNC B1 ;  /* 0x0000000000017941 */ /* 0x000fea0003800000 */
.L_x_47:
[----:B-----5:R-:W-:Y:S01]  /*5f90*/  LOP3.LUT R44, R44, 0xff, RZ, 0xc0, !PT ;  /* 0x000000ff2c2c7812 */ /* 0x020fe200078ec0ff */
[----:B------:R-:W-:Y:S01]  /*5fa0*/  BSSY B1, `(.L_x_49) ;  /* 0x000000b000017945 */ /* 0x000fe20003800000 */
[----:B------:R-:W-:Y:S02]  /*5fb0*/  ISETP.LT.OR P2, PT, R41, 0xa, !P0 ;  /* 0x0000000a2900780c */ /* 0x000fe40004741670 */
[----:B------:R-:W-:-:S05]  /*5fc0*/  F2FP.F16.E5M2.UNPACK_B R44, R44 ;  /* 0x0000002cff2c723e */ /* 0x000fca00020004ff */
[----:B------:R-:W-:-:S05]  /*5fd0*/  HADD2.F32 R44, -RZ, R44.H0_H0 ;  /* 0x2000002cff2c7230 */ /* 0x000fca0000004100 */
[----:B----4-:R-:W-:Y:S01]  /*5fe0*/  FMUL R45, R44, UR21 ;  /* 0x000000152c2d7c20 */ /* 0x010fe20008400000 */
[----:B------:R-:W-:-:S03]  /*5ff0*/  PRMT R44, RZ, 0x7610, R44 ;  /* 0x00007610ff2c7816 */ /* 0x000fc6000000002c */
[----:B------:R-:W-:-:S05]  /*6000*/  FFMA R45, R224, UR20, R45 ;  /* 0x00000014e02d7c23 */ /* 0x000fca000800002d */
[----:B------:R-:W-:-:S05]  /*6010*/  F2FP.SATFINITE.E5M2.F32.PACK_AB_MERGE_C R45, RZ, R45, RZ ;  /* 0x0000002dff2d723e */ /* 0x000fca00048060ff */
[----:B------:R4:W-:Y:S01]  /*6020*/  @!P3 STG.E.U8 desc[UR14][R24.64+0x8], R45 ;  /* 0x0000082d1800b986 */ /* 0x0009e2000c10110e */
[----:B------:R-:W-:Y:S05]  /*6030*/  @P2 BRA `(.L_x_50) ;  /* 0x0000000000042947 */ /* 0x000fea0003800000 */
[----:B------:R0:W5:Y:S02]  /*6040*/  LDG.E.U8 R44, desc[UR14][R32.64+0x9] ;  /* 0x0000090e202c7981 */ /* 0x000164000c1e1100 */
.L_x_50:
[----:B------:R-:W-:Y:S05]  /*6050*/  BSYNC B1 ;  /* 0x0000000000017941 */ /* 0x000fea0003800000 */
.L_x_49:
        /* <DEDUP_REMOVED lines=12> */
.L_x_52:
[----:B------:R-:W-:Y:S05]  /*6120*/  BSYNC B1 ;  /* 0x0000000000017941 */ /* 0x000fea0003800000 */
.L_x_51:
        /* <DEDUP_REMOVED lines=12> */
.L_x_54:
[----:B------:R-:W-:Y:S05]  /*61f0*/  BSYNC B1 ;  /* 0x0000000000017941 */ /* 0x000fea0003800000 */
.L_x_53:
        /* <DEDUP_REMOVED lines=12> */
.L_x_56:
[----:B------:R-:W-:Y:S05]  /*62c0*/  BSYNC B1 ;  /* 0x0000000000017941 */ /* 0x000fea0003800000 */
.L_x_55:
        /* <DEDUP_REMOVED lines=12> */
.L_x_58:
[----:B------:R-:W-:Y:S05]  /*6390*/  BSYNC B1 ;  /* 0x0000000000017941 */ /* 0x000fea0003800000 */
.L_x_57:
        /* <DEDUP_REMOVED lines=12> */
.L_x_60:
[----:B------:R-:W-:Y:S05]  /*6460*/  BSYNC B1 ;  /* 0x0000000000017941 */ /* 0x000fea0003800000 */
.L_x_59:
        /* <DEDUP_REMOVED lines=12> */
.L_x_62:
[----:B------:R-:W-:Y:S05]  /*6530*/  BSYNC B1 ;  /* 0x0000000000017941 */ /* 0x000fea0003800000 */
.L_x_61:
        /* <DEDUP_REMOVED lines=12> */
.L_x_64:
[----:B------:R-:W-:Y:S05]  /*6600*/  BSYNC B1 ;  /* 0x0000000000017941 */ /* 0x000fea0003800000 */
.L_x_63:
        /* <DEDUP_REMOVED lines=12> */
.L_x_66:
[----:B------:R-:W-:Y:S05]  /*66d0*/  BSYNC B1 ;  /* 0x0000000000017941 */ /* 0x000fea0003800000 */
.L_x_65:
        /* <DEDUP_REMOVED lines=12> */
.L_x_68:
[----:B------:R-:W-:Y:S05]  /*67a0*/  BSYNC B1 ;  /* 0x0000000000017941 */ /* 0x000fea0003800000 */
.L_x_67:
        /* <DEDUP_REMOVED lines=12> */
.L_x_70:
[----:B------:R-:W-:Y:S05]  /*6870*/  BSYNC B1 ;  /* 0x0000000000017941 */ /* 0x000fea0003800000 */
.L_x_69:
        /* <DEDUP_REMOVED lines=12> */
.L_x_72:
[----:B------:R-:W-:Y:S05]  /*6940*/  BSYNC B1 ;  /* 0x0000000000017941 */ /* 0x000fea0003800000 */
.L_x_71:
        /* <DEDUP_REMOVED lines=12> */
.L_x_74:
[----:B------:R-:W-:Y:S05]  /*6a10*/  BSYNC B1 ;  /* 0x0000000000017941 */ /* 0x000fea0003800000 */
.L_x_73:
        /* <DEDUP_REMOVED lines=12> */
.L_x_76:
[----:B------:R-:W-:Y:S05]  /*6ae0*/  BSYNC B1 ;  /* 0x0000000000017941 */ /* 0x000fea0003800000 */
.L_x_75:
        /* <DEDUP_REMOVED lines=12> */
.L_x_78:
[----:B------:R-:W-:Y:S05]  /*6bb0*/  BSYNC B1 ;  /* 0x0000000000017941 */ /* 0x000fea0003800000 */
.L_x_77:
        /* <DEDUP_REMOVED lines=12> */
.L_x_80:
[----:B------:R-:W-:Y:S05]  /*6c80*/  BSYNC B1 ;  /* 0x0000000000017941 */ /* 0x000fea0003800000 */
.L_x_79:
        /* <DEDUP_REMOVED lines=12> */
.L_x_82:
[----:B------:R-:W-:Y:S05]  /*6d50*/  BSYNC B1 ;  /* 0x0000000000017941 */ /* 0x000fea0003800000 */
.L_x_81:
        /* <DEDUP_REMOVED lines=12> */
.L_x_84:
[----:B------:R-:W-:Y:S05]  /*6e20*/  BSYNC B1 ;  /* 0x0000000000017941 */ /* 0x000fea0003800000 */
.L_x_83:
        /* <DEDUP_REMOVED lines=12> */
.L_x_86:
[----:B------:R-:W-:Y:S05]  /*6ef0*/  BSYNC B1 ;  /* 0x0000000000017941 */ /* 0x000fea0003800000 */
.L_x_85:
        /* <DEDUP_REMOVED lines=12> */
.L_x_88:
[----:B------:R-:W-:Y:S05]  /*6fc0*/  BSYNC B1 ;  /* 0x0000000000017941 */ /* 0x000fea0003800000 */
.L_x_87:
        /* <DEDUP_REMOVED lines=12> */
.L_x_90:
[----:B------:R-:W-:Y:S05]  /*7090*/  BSYNC B1 ;  /* 0x0000000000017941 */ /* 0x000fea0003800000 */
.L_x_89:
        /* <DEDUP_REMOVED lines=12> */
.L_x_92:
[----:B------:R-:W-:Y:S05]  /*7160*/  BSYNC B1 ;  /* 0x0000000000017941 */ /* 0x000fea0003800000 */
.L_x_91:
        /* <DEDUP_REMOVED lines=12> */
.L_x_94:
[----:B------:R-:W-:Y:S05]  /*7230*/  BSYNC B1 ;  /* 0x0000000000017941 */ /* 0x000fea0003800000 */
.L_x_93:
        /* <DEDUP_REMOVED lines=12> */
.L_x_96:
[----:B------:R-:W-:Y:S05]  /*7300*/  BSYNC B1 ;  /* 0x0000000000017941 */ /* 0x000fea0003800000 */
.L_x_95:
        /* <DEDUP_REMOVED lines=12> */
.L_x_98:
[----:B------:R-:W-:Y:S05]  /*73d0*/  BSYNC B1 ;  /* 0x0000000000017941 */ /* 0x000fea0003800000 */
.L_x_97:
        /* <DEDUP_REMOVED lines=12> */
.L_x_100:
[----:B------:R-:W-:Y:S05]  /*74a0*/  BSYNC B1 ;  /* 0x0000000000017941 */ /* 0x000fea0003800000 */
.L_x_99:
        /* <DEDUP_REMOVED lines=12> */
.L_x_102:
[----:B------:R-:W-:Y:S05]  /*7570*/  BSYNC B1 ;  /* 0x0000000000017941 */ /* 0x000fea0003800000 */
.L_x_101:
        /* <DEDUP_REMOVED lines=12> */
.L_x_104:
[----:B------:R-:W-:Y:S05]  /*7640*/  BSYNC B1 ;  /* 0x0000000000017941 */ /* 0x000fea0003800000 */
.L_x_103:
        /* <DEDUP_REMOVED lines=12> */
.L_x_106:
[----:B------:R-:W-:Y:S05]  /*7710*/  BSYNC B1 ;  /* 0x0000000000017941 */ /* 0x000fea0003800000 */
.L_x_105:
        /* <DEDUP_REMOVED lines=12> */
.L_x_108:
[----:B------:R-:W-:Y:S05]  /*77e0*/  BSYNC B1 ;  /* 0x0000000000017941 */ /* 0x000fea0003800000 */
.L_x_107:
        /* <DEDUP_REMOVED lines=12> */
.L_x_110:
[----:B------:R-:W-:Y:S05]  /*78b0*/  BSYNC B1 ;  /* 0x0000000000017941 */ /* 0x000fea0003800000 */
.L_x_109:
        /* <DEDUP_REMOVED lines=12> */
.L_x_112:
[----:B------:R-:W-:Y:S05]  /*7980*/  BSYNC B1 ;  /* 0x0000000000017941 */ /* 0x000fea0003800000 */
.L_x_111:
        /* <DEDUP_REMOVED lines=12> */
.L_x_114:
[----:B------:R-:W-:Y:S05]  /*7a50*/  BSYNC B1 ;  /* 0x0000000000017941 */ /* 0x000fea0003800000 */
.L_x_113:
        /* <DEDUP_REMOVED lines=12> */
.L_x_116:
[----:B------:R-:W-:Y:S05]  /*7b20*/  BSYNC B1 ;  /* 0x0000000000017941 */ /* 0x000fea0003800000 */
.L_x_115:
        /* <DEDUP_REMOVED lines=12> */
.L_x_118:
[----:B------:R-:W-:Y:S05]  /*7bf0*/  BSYNC B1 ;  /* 0x0000000000017941 */ /* 0x000fea0003800000 */
.L_x_117:
        /* <DEDUP_REMOVED lines=12> */
.L_x_120:
[----:B------:R-:W-:Y:S05]  /*7cc0*/  BSYNC B1 ;  /* 0x0000000000017941 */ /* 0x000fea0003800000 */
.L_x_119:
        /* <DEDUP_REMOVED lines=12> */
.L_x_122:
[----:B------:R-:W-:Y:S05]  /*7d90*/  BSYNC B1 ;  /* 0x0000000000017941 */ /* 0x000fea0003800000 */
.L_x_121:
        /* <DEDUP_REMOVED lines=12> */
.L_x_124:
[----:B------:R-:W-:Y:S05]  /*7e60*/  BSYNC B1 ;  /* 0x0000000000017941 */ /* 0x000fea0003800000 */
.L_x_123:
        /* <DEDUP_REMOVED lines=12> */
.L_x_126:
[----:B------:R-:W-:Y:S05]  /*7f30*/  BSYNC B1 ;  /* 0x0000000000017941 */ /* 0x000fea0003800000 */
.L_x_125:
        /* <DEDUP_REMOVED lines=12> */
.L_x_128:
[----:B------:R-:W-:Y:S05]  /*8000*/  BSYNC B1 ;  /* 0x0000000000017941 */ /* 0x000fea0003800000 */
.L_x_127:
        /* <DEDUP_REMOVED lines=12> */
.L_x_130:
[----:B------:R-:W-:Y:S05]  /*80d0*/  BSYNC B1 ;  /* 0x0000000000017941 */ /* 0x000fea0003800000 */
.L_x_129:
        /* <DEDUP_REMOVED lines=12> */
.L_x_132:
[----:B------:R-:W-:Y:S05]  /*81a0*/  BSYNC B1 ;  /* 0x0000000000017941 */ /* 0x000fea0003800000 */
.L_x_131:
        /* <DEDUP_REMOVED lines=12> */
.L_x_134:
[----:B------:R-:W-:Y:S05]  /*8270*/  BSYNC B1 ;  /* 0x0000000000017941 */ /* 0x000fea0003800000 */
.L_x_133:
        /* <DEDUP_REMOVED lines=12> */
.L_x_136:
[----:B------:R-:W-:Y:S05]  /*8340*/  BSYNC B1 ;  /* 0x0000000000017941 */ /* 0x000fea0003800000 */
.L_x_135:
        /* <DEDUP_REMOVED lines=12> */
.L_x_138:
[----:B------:R-:W-:Y:S05]  /*8410*/  BSYNC B1 ;  /* 0x0000000000017941 */ /* 0x000fea0003800000 */
.L_x_137:
        /* <DEDUP_REMOVED lines=12> */
.L_x_140:
[----:B------:R-:W-:Y:S05]  /*84e0*/  BSYNC B1 ;  /* 0x0000000000017941 */ /* 0x000fea0003800000 */
.L_x_139:
        /* <DEDUP_REMOVED lines=12> */
.L_x_142:
[----:B------:R-:W-:Y:S05]  /*85b0*/  BSYNC B1 ;  /* 0x0000000000017941 */ /* 0x000fea0003800000 */
.L_x_141:
        /* <DEDUP_REMOVED lines=12> */
.L_x_144:
[----:B------:R-:W-:Y:S05]  /*8680*/  BSYNC B1 ;  /* 0x0000000000017941 */ /* 0x000fea0003800000 */
.L_x_143:
        /* <DEDUP_REMOVED lines=12> */
.L_x_146:
[----:B------:R-:W-:Y:S05]  /*8750*/  BSYNC B1 ;  /* 0x0000000000017941 */ /* 0x000fea0003800000 */
.L_x_145:
        /* <DEDUP_REMOVED lines=12> */
.L_x_148:
[----:B------:R-:W-:Y:S05]  /*8820*/  BSYNC B1 ;  /* 0x0000000000017941 */ /* 0x000fea0003800000 */
.L_x_147:
        /* <DEDUP_REMOVED lines=12> */
.L_x_150:
[----:B------:R-:W-:Y:S05]  /*88f0*/  BSYNC B1 ;  /* 0x0000000000017941 */ /* 0x000fea0003800000 */
.L_x_149:
        /* <DEDUP_REMOVED lines=12> */
.L_x_152:
[----:B------:R-:W-:Y:S05]  /*89c0*/  BSYNC B1 ;  /* 0x0000000000017941 */ /* 0x000fea0003800000 */
.L_x_151:
        /* <DEDUP_REMOVED lines=12> */
.L_x_154:
[----:B------:R-:W-:Y:S05]  /*8a90*/  BSYNC B1 ;  /* 0x0000000000017941 */ /* 0x000fea0003800000 */
.L_x_153:
        /* <DEDUP_REMOVED lines=12> */
.L_x_156:
[----:B------:R-:W-:Y:S05]  /*8b60*/  BSYNC B1 ;  /* 0x0000000000017941 */ /* 0x000fea0003800000 */
.L_x_155:
        /* <DEDUP_REMOVED lines=12> */
.L_x_158:
[----:B------:R-:W-:Y:S05]  /*8c30*/  BSYNC B1 ;  /* 0x0000000000017941 */ /* 0x000fea0003800000 */
.L_x_157:
        /* <DEDUP_REMOVED lines=12> */
.L_x_160:
[----:B------:R-:W-:Y:S05]  /*8d00*/  BSYNC B1 ;  /* 0x0000000000017941 */ /* 0x000fea0003800000 */
.L_x_159:
        /* <DEDUP_REMOVED lines=12> */
.L_x_162:
[----:B------:R-:W-:Y:S05]  /*8dd0*/  BSYNC B1 ;  /* 0x0000000000017941 */ /* 0x000fea0003800000 */
.L_x_161:
[----:B-----5:R-:W-:Y:S01]  /*8de0*/  LOP3.LUT R44, R44, 0xff, RZ, 0xc0, !PT ;  /* 0x000000ff2c2c7812 */ /* 0x020fe200078ec0ff */
[----:B------:R-:W-:Y:S01]  /*8df0*/  BSSY B1, `(.L_x_163) ;  /* 0x000000b000017945 */ /* 0x000fe20003800000 */
[----:B------:R-:W-:Y:S02]  /*8e00*/  ISETP.LT.OR P2, PT, R41, 0x79, !P1 ;  /* 0x000000792900780c */ /* 0x000fe40004f41670 */
[----:B------:R-:W-:Y:S02]  /*8e10*/  F2FP.F16.E5M2.UNPACK_B R44, R44 ;  /* 0x0000002cff2c723e */ /* 0x000fe400020004ff */
[----:B0-2---:R-:W-:-:S03]  /*8e20*/  PRMT R32, RZ, 0x7610, R32 ;  /* 0x00007610ff207816 */ /* 0x005fc60000000020 */
[----:B------:R-:W-:-:S05]  /*8e30*/  HADD2.F32 R44, -RZ, R44.H0_H0 ;  /* 0x2000002cff2c7230 */ /* 0x000fca0000004100 */
[----:B------:R-:W-:-:S04]  /*8e40*/  FMUL R44, R44, UR21 ;  /* 0x000000152c2c7c20 */ /* 0x000fc80008400000 */
[----:B------:R-:W-:-:S05]  /*8e50*/  FFMA R44, R167, UR20, R44 ;  /* 0x00000014a72c7c23 */ /* 0x000fca000800002c */
[----:B------:R-:W-:-:S05]  /*8e60*/  F2FP.SATFINITE.E5M2.F32.PACK_AB_MERGE_C R33, RZ, R44, RZ ;  /* 0x0000002cff21723e */ /* 0x000fca00048060ff */
[----:B------:R0:W-:Y:S01]  /*8e70*/  @!P0 STG.E.U8 desc[UR14][R24.64+0x79], R33 ;  /* 0x0000792118008986 */ /* 0x0001e2000c10110e */
[----:B------:R-:W-:Y:S05]  /*8e80*/  @P2 BRA `(.L_x_164) ;  /* 0x0000000000042947 */ /* 0x000fea0003800000 */
[----:B------:R2:W5:Y:S02]  /*8e90*/  LDG.E.U8 R32, desc[UR14][R34.64+0x78] ;  /* 0x0000780e22207981 */ /* 0x000564000c1e1100 */
.L_x_164:
[----:B------:R-:W-:Y:S05]  /*8ea0*/  BSYNC B1 ;  /* 0x0000000000017941 */ /* 0x000fea0003800000 */
.L_x_163:
[----:B-----5:R-:W-:Y:S01]  /*8eb0*/  LOP3.LUT R32, R32, 0xff, RZ, 0xc0, !PT ;  /* 0x000000ff20207812 */ /* 0x020fe200078ec0ff */
[----:B------:R-:W-:Y:S01]  /*8ec0*/  BSSY B1, `(.L_x_165) ;  /* 0x000000b000017945 */ /* 0x000fe20003800000 */
[----:B------:R-:W-:Y:S02]  /*8ed0*/  ISETP.LT.OR P1, PT, R41, 0x7a, !P1 ;  /* 0x0000007a2900780c */ /* 0x000fe40004f21670 */
[----:B------:R-:W-:Y:S02]  /*8ee0*/  F2FP.F16.E5M2.UNPACK_B R32, R32 ;  /* 0x00000020ff20723e */ /* 0x000fe400020004ff */
[----:B01--4-:R-:W-:-:S03]  /*8ef0*/  PRMT R24, RZ, 0x7610, R24 ;  /* 0x00007610ff187816 */ /* 0x013fc60000000018 */
[----:B------:R-:W-:-:S05]  /*8f00*/  HADD2.F32 R32, -RZ, R32.H0_H0 ;  /* 0x20000020ff207230 */ /* 0x000fca0000004100 */
[----:B------:R-:W-:-:S04]  /*8f10*/  FMUL R25, R32, UR21 ;  /* 0x0000001520197c20 */ /* 0x000fc80008400000 */
[----:B------:R-:W-:-:S05]  /*8f20*/  FFMA R25, R166, UR20, R25 ;  /* 0x00000014a6197c23 */ /* 0x000fca0008000019 */
[----:B------:R-:W-:-:S05]  /*8f30*/  F2FP.SATFINITE.E5M2.F32.PACK_AB_MERGE_C R25, RZ, R25, RZ ;  /* 0x00000019ff19723e */ /* 0x000fca00048060ff */
[----:B------:R0:W-:Y:S01]  /*8f40*/  @!P2 STG.E.U8 desc[UR14][R26.64+0x78], R25 ;  /* 0x000078191a00a986 */ /* 0x0001e2000c10110e */
[----:B------:R-:W-:Y:S05]  /*8f50*/  @P1 BRA `(.L_x_166) ;  /* 0x0000000000041947 */ /* 0x000fea0003800000 */
[----:B------:R1:W5:Y:S02]  /*8f60*/  LDG.E.U8 R24, desc[UR14][R34.64+0x79] ;  /* 0x0000790e22187981 */ /* 0x000364000c1e1100 */
.L_x_166:
[----:B------:R-:W-:Y:S05]  /*8f70*/  BSYNC B1 ;  /* 0x0000000000017941 */ /* 0x000fea0003800000 */
.L_x_165:
[----:B-----5:R-:W-:Y:S01]  /*8f80*/  LOP3.LUT R24, R24, 0xff, RZ, 0xc0, !PT ;  /* 0x000000ff18187812 */ /* 0x020fe200078ec0ff */
[----:B------:R-:W-:Y:S01]  /*8f90*/  BSSY B1, `(.L_x_167) ;  /* 0x0000013000017945 */ /* 0x000fe20003800000 */
[----:B------:R-:W-:Y:S02]  /*8fa0*/  IADD3 R33, P0, R43, 0x80, RZ ;  /* 0x000000802b217810 */ /* 0x000fe40007f1e0ff */
[----:B------:R-:W-:-:S03]  /*8fb0*/  F2FP.F16.E5M2.UNPACK_B R24, R24 ;  /* 0x00000018ff18723e */ /* 0x000fc600020004ff */
[----:B0-----:R-:W-:Y:S01]  /*8fc0*/  IMAD.X R25, RZ, RZ, R39, P0 ;  /* 0x000000ffff197224 */ /* 0x001fe200000e0627 */
[----:B------:R-:W-:Y:S01]  /*8fd0*/  ISETP.GE.AND P0, PT, R42, 0x81, PT ;  /* 0x000000812a00780c */ /* 0x000fe20003f06270 */
[----:B------:R-:W-:Y:S02]  /*8fe0*/  HADD2.F32 R24, -RZ, R24.H0_H0 ;  /* 0x20000018ff187230 */ /* 0x000fe40000004100 */
[----:B-123--:R-:W-:Y:S01]  /*8ff0*/  IMAD R34, R25, UR6, RZ ;  /* 0x0000000619227c24 */ /* 0x00efe2000f8e02ff */
        /* <DEDUP_REMOVED lines=12> */
.L_x_168:
[----:B------:R-:W-:Y:S05]  /*90c0*/  BSYNC B1 ;  /* 0x0000000000017941 */ /* 0x000fea0003800000 */
.L_x_167:
[----:B-----5:R-:W-:Y:S01]  /*90d0*/  LOP3.LUT R32, R32, 0xff, RZ, 0xc0, !PT ;  /* 0x000000ff20207812 */ /* 0x020fe200078ec0ff */
[----:B------:R-:W-:Y:S01]  /*90e0*/  BSSY B1, `(.L_x_169) ;  /* 0x000000b000017945 */ /* 0x000fe20003800000 */
[----:B------:R-:W-:Y:S02]  /*90f0*/  ISETP.LT.OR P2, PT, R41, 0x2, !P0 ;  /* 0x000000022900780c */ /* 0x000fe40004741670 */
[----:B------:R-:W-:Y:S02]  /*9100*/  F2FP.F16.E5M2.UNPACK_B R32, R32 ;  /* 0x00000020ff20723e */ /* 0x000fe400020004ff */
[----:B0-----:R-:W-:-:S03]  /*9110*/  PRMT R26, RZ, 0x7610, R26 ;  /* 0x00007610ff1a7816 */ /* 0x001fc6000000001a */
[----:B------:R-:W-:-:S05]  /*9120*/  HADD2.F32 R32, -RZ, R32.H0_H0 ;  /* 0x20000020ff207230 */ /* 0x000fca0000004100 */
[----:B------:R-:W-:-:S04]  /*9130*/  FMUL R27, R32, UR21 ;  /* 0x00000015201b7c20 */ /* 0x000fc80008400000 */
[----:B------:R-:W-:-:S05]  /*9140*/  FFMA R27, R164, UR20, R27 ;  /* 0x00000014a41b7c23 */ /* 0x000fca000800001b */
[----:B------:R-:W-:-:S05]  /*9150*/  F2FP.SATFINITE.E5M2.F32.PACK_AB_MERGE_C R27, RZ, R27, RZ ;  /* 0x0000001bff1b723e */ /* 0x000fca00048060ff */
[----:B------:R0:W-:Y:S01]  /*9160*/  @!P3 STG.E.U8 desc[UR14][R28.64], R27 ;  /* 0x0000001b1c00b986 */ /* 0x0001e2000c10110e */
[----:B------:R-:W-:Y:S05]  /*9170*/  @P2 BRA `(.L_x_170) ;  /* 0x0000000000042947 */ /* 0x000fea0003800000 */
[----:B------:R2:W5:Y:S02]  /*9180*/  LDG.E.U8 R26, desc[UR14][R24.64+0x1] ;  /* 0x0000010e181a7981 */ /* 0x000564000c1e1100 */
.L_x_170:
[----:B------:R-:W-:Y:S05]  /*9190*/  BSYNC B1 ;  /* 0x0000000000017941 */ /* 0x000fea0003800000 */
.L_x_169:
[----:B-----5:R-:W-:Y:S01]  /*91a0*/  LOP3.LUT R26, R26, 0xff, RZ, 0xc0, !PT ;  /* 0x000000ff1a1a7812 */ /* 0x020fe200078ec0ff */
[----:B------:R-:W-:Y:S01]  /*91b0*/  BSSY B1, `(.L_x_171) ;  /* 0x0000013000017945 */ /* 0x000fe20003800000 */
[----:B------:R-:W-:Y:S02]  /*91c0*/  IADD3 R43, P1, R43, 0x88, RZ ;  /* 0x000000882b2b7810 */ /* 0x000fe40007f3e0ff */
[----:B------:R-:W-:Y:S02]  /*91d0*/  F2FP.F16.E5M2.UNPACK_B R26, R26 ;  /* 0x0000001aff1a723e */ /* 0x000fe400020004ff */
[----:B------:R-:W-:Y:S01]  /*91e0*/  PRMT R32, RZ, 0x7610, R32 ;  /* 0x00007610ff207816 */ /* 0x000fe20000000020 */
[----:B------:R-:W-:Y:S01]  /*91f0*/  IMAD.X R38, RZ, RZ, R39, P1 ;  /* 0x000000ffff267224 */ /* 0x000fe200008e0627 */
[----:B------:R-:W-:Y:S01]  /*9200*/  ISETP.GE.AND P1, PT, R42, 0x89, PT ;  /* 0x000000892a00780c */ /* 0x000fe20003f26270 */
[----:B------:R-:W-:Y:S02]  /*9210*/  HADD2.F32 R26, -RZ, R26.H0_H0 ;  /* 0x2000001aff1a7230 */ /* 0x000fe40000004100 */
[----:B------:R-:W-:Y:S01]  /*9220*/  IMAD R38, R38, UR6, RZ ;  /* 0x0000000626267c24 */ /* 0x000fe2000f8e02ff */
[----:B------:R-:W-:Y:S01]  /*9230*/  ISETP.LT.OR P5, PT, R41, 0x1, !P1 ;  /* 0x000000012900780c */ /* 0x000fe20004fa1670 */
[----:B------:R-:W-:-:S04]  /*9240*/  IMAD.WIDE.U32 R36, R43, UR6, R36 ;  /* 0x000000062b247c25 */ /* 0x000fc8000f8e0024 */
[----:B------:R-:W-:Y:S01]  /*9250*/  FMUL R26, R26, UR21 ;  /* 0x000000151a1a7c20 */ /* 0x000fe20008400000 */
[----:B------:R-:W-:-:S03]  /*9260*/  IMAD R43, R43, UR7, R38 ;  /* 0x000000072b2b7c24 */ /* 0x000fc6000f8e0226 */
[----:B------:R-:W-:Y:S01]  /*9270*/  FFMA R163, R163, UR20, R26 ;  /* 0x00000014a3a37c23 */ /* 0x000fe2000800001a */
[----:B------:R-:W-:-:S04]  /*9280*/  IADD3 R26, P3, R36, UR10, RZ ;  /* 0x0000000a241a7c10 */ /* 0x000fc8000ff7e0ff */
[----:B------:R-:W-:Y:S02]  /*9290*/  F2FP.SATFINITE.E5M2.F32.PACK_AB_MERGE_C R163, RZ, R163, RZ ;  /* 0x000000a3ffa3723e */ /* 0x000fe400048060ff */
[----:B0-----:R-:W-:-:S03]  /*92a0*/  IADD3.X R27, R37, UR11, R43, P3, !PT ;  /* 0x0000000b251b7c10 */ /* 0x001fc60009ffe42b */
[----:B------:R0:W-:Y:S01]  /*92b0*/  @!P2 STG.E.U8 desc[UR14][R28.64+0x1], R163 ;  /* 0x000001a31c00a986 */ /* 0x0001e2000c10110e */
[----:B------:R-:W-:Y:S05]  /*92c0*/  @P5 BRA `(.L_x_172) ;  /* 0x0000000000045947 */ /* 0x000fea0003800000 */
[----:B------:R3:W5:Y:S02]  /*92d0*/  LDG.E.U8 R32, desc[UR14][R26.64] ;  /* 0x0000000e1a207981 */ /* 0x000764000c1e1100 */
.L_x_172:
[----:B------:R-:W-:Y:S05]  /*92e0*/  BSYNC B1 ;  /* 0x0000000000017941 */ /* 0x000fea0003800000 */
.L_x_171:
        /* <DEDUP_REMOVED lines=12> */
.L_x_174:
[----:B------:R-:W-:Y:S05]  /*93b0*/  BSYNC B1 ;  /* 0x0000000000017941 */ /* 0x000fea0003800000 */
.L_x_173:
        /* <DEDUP_REMOVED lines=12> */
.L_x_176:
[----:B------:R-:W-:Y:S05]  /*9480*/  BSYNC B1 ;  /* 0x0000000000017941 */ /* 0x000fea0003800000 */
.L_x_175:
        /* <DEDUP_REMOVED lines=12> */
.L_x_178:
[----:B------:R-:W-:Y:S05]  /*9550*/  BSYNC B1 ;  /* 0x0000000000017941 */ /* 0x000fea0003800000 */
.L_x_177:
        /* <DEDUP_REMOVED lines=12> */
.L_x_180:
[----:B------:R-:W-:Y:S05]  /*9620*/  BSYNC B1 ;  /* 0x0000000000017941 */ /* 0x000fea0003800000 */
.L_x_179:
        /* <DEDUP_REMOVED lines=12> */
.L_x_182:
[----:B------:R-:W-:Y:S05]  /*96f0*/  BSYNC B1 ;  /* 0x0000000000017941 */ /* 0x000fea0003800000 */
.L_x_181:
        /* <DEDUP_REMOVED lines=12> */
.L_x_184:
[----:B------:R-:W-:Y:S05]  /*97c0*/  BSYNC B1 ;  /* 0x0000000000017941 */ /* 0x000fea0003800000 */
.L_x_183:
        /* <DEDUP_REMOVED lines=12> */
.L_x_186:
[----:B------:R-:W-:Y:S05]  /*9890*/  BSYNC B1 ;  /* 0x0000000000017941 */ /* 0x000fea0003800000 */
.L_x_185:
        /* <DEDUP_REMOVED lines=12> */
.L_x_188:
[----:B------:R-:W-:Y:S05]  /*9960*/  BSYNC B1 ;  /* 0x0000000000017941 */ /* 0x000fea0003800000 */
.L_x_187:
        /* <DEDUP_REMOVED lines=12> */
.L_x_190:
[----:B------:R-:W-:Y:S05]  /*9a30*/  BSYNC B1 ;  /* 0x0000000000017941 */ /* 0x000fea0003800000 */
.L_x_189:
        /* <DEDUP_REMOVED lines=12> */
.L_x_192:
[----:B------:R-:W-:Y:S05]  /*9b00*/  BSYNC B1 ;  /* 0x0000000000017941 */ /* 0x000fea0003800000 */
.L_x_191:
        /* <DEDUP_REMOVED lines=12> */
.L_x_194:
[----:B------:R-:W-:Y:S05]  /*9bd0*/  BSYNC B1 ;  /* 0x0000000000017941 */ /* 0x000fea0003800000 */
.L_x_193:
[----:B-----5:R-:W-:Y:S01]  /*9be0*/  LOP3.LUT R32, R32, 0xff, RZ, 0xc0, !PT ;  /* 0x000000ff20207812 */ /* 0x020fe200078ec0ff */
[----:B------:R-:W-:Y:S01]  /*9bf0*/  BSSY B1, `(.L_x_195) ;  /* 0x000000b000017945 */ /* 0x000fe20003800000 */
[----:B------:R-:W-:Y:S02]  /*9c00*/  ISETP.LT.OR P3, PT, R41, 0x19, !P1 ;  /* 0x000000192900780c */ /* 0x000fe40004f61670 */
[----:B------:R-:W-:-:S05]  /*9c10*/  F2FP.F16.E5M2.UNPACK_B R32, R32 ;  /* 0x00000020ff20723e */ /* 0x000fca00020004ff */
[----:B------:R-:W-:-:S05]  /*9c20*/  HADD2.F32 R32, -RZ, R32.H0_H0 ;  /* 0x20000020ff207230 */ /* 0x000fca0000004100 */
[----:B------:R-:W-:-:S04]  /*9c30*/  FMUL R32, R32, UR21 ;  /* 0x0000001520207c20 */ /* 0x000fc80008400000 */
[----:B------:R-:W-:Y:S01]  /*9c40*/  FFMA R32, R23, UR20, R32 ;  /* 0x0000001417207c23 */ /* 0x000fe20008000020 */
[----:B------:R-:W-:-:S04]  /*9c50*/  PRMT R23, RZ, 0x7610, R23 ;  /* 0x00007610ff177816 */ /* 0x000fc80000000017 */
[----:B----4-:R-:W-:-:S05]  /*9c60*/  F2FP.SATFINITE.E5M2.F32.PACK_AB_MERGE_C R33, RZ, R32, RZ ;  /* 0x00000020ff21723e */ /* 0x010fca00048060ff */
[----:B------:R4:W-:Y:S01]  /*9c70*/  @!P2 STG.E.U8 desc[UR14][R28.64+0x19], R33 ;  /* 0x000019211c00a986 */ /* 0x0009e2000c10110e */
[----:B------:R-:W-:Y:S05]  /*9c80*/  @P3 BRA `(.L_x_196) ;  /* 0x0000000000043947 */ /* 0x000fea0003800000 */
[----:B------:R0:W5:Y:S02]  /*9c90*/  LDG.E.U8 R23, desc[UR14][R26.64+0x18] ;  /* 0x0000180e1a177981 */ /* 0x000164000c1e1100 */
.L_x_196:
[----:B------:R-:W-:Y:S05]  /*9ca0*/  BSYNC B1 ;  /* 0x0000000000017941 */ /* 0x000fea0003800000 */
.L_x_195:
        /* <DEDUP_REMOVED lines=8> */
[----:B------:R-:W-:-:S05]  /*9d30*/  F2FP.SATFINITE.E5M2.F32.PACK_AB_MERGE_C R23, RZ, R23, RZ ;  /* 0x00000017ff17723e */ /* 0x000fca00048060ff */
[----:B------:R0:W-:Y:S01]  /*9d40*/  @!P3 STG.E.U8 desc[UR14][R30.64+0x18], R23 ;  /* 0x000018171e00b986 */ /* 0x0001e2000c10110e */
[----:B------:R-:W-:Y:S05]  /*9d50*/  @P2 BRA `(.L_x_198) ;  /* 0x0000000000042947 */ /* 0x000fea0003800000 */
[----:B------:R0:W5:Y:S02]  /*9d60*/  LDG.E.U8 R22, desc[UR14][R26.64+0x19] ;  /* 0x0000190e1a167981 */ /* 0x000164000c1e1100 */
.L_x_198:
[----:B------:R-:W-:Y:S05]  /*9d70*/  BSYNC B1 ;  /* 0x0000000000017941 */ /* 0x000fea0003800000 */
.L_x_197:
        /* <DEDUP_REMOVED lines=8> */
[----:B0-----:R-:W-:-:S05]  /*9e00*/  F2FP.SATFINITE.E5M2.F32.PACK_AB_MERGE_C R23, RZ, R22, RZ ;  /* 0x00000016ff17723e */ /* 0x001fca00048060ff */
[----:B------:R0:W-:Y:S01]  /*9e10*/  @!P2 STG.E.U8 desc[UR14][R30.64+0x19], R23 ;  /* 0x000019171e00a986 */ /* 0x0001e2000c10110e */
[----:B------:R-:W-:Y:S05]  /*9e20*/  @P3 BRA `(.L_x_200) ;  /* 0x0000000000043947 */ /* 0x000fea0003800000 */
[----:B------:R0:W5:Y:S02]  /*9e30*/  LDG.E.U8 R21, desc[UR14][R24.64+0x20] ;  /* 0x0000200e18157981 */ /* 0x000164000c1e1100 */
.L_x_200:
[----:B------:R-:W-:Y:S05]  /*9e40*/  BSYNC B1 ;  /* 0x0000000000017941 */ /* 0x000fea0003800000 */
.L_x_199:
        /* <DEDUP_REMOVED lines=12> */
.L_x_202:
[----:B------:R-:W-:Y:S05]  /*9f10*/  BSYNC B1 ;  /* 0x0000000000017941 */ /* 0x000fea0003800000 */
.L_x_201:
        /* <DEDUP_REMOVED lines=12> */
.L_x_204:
[----:B------:R-:W-:Y:S05]  /*9fe0*/  BSYNC B1 ;  /* 0x0000000000017941 */ /* 0x000fea0003800000 */
.L_x_203:
        /* <DEDUP_REMOVED lines=12> */
.L_x_206:
[----:B------:R-:W-:Y:S05]  /*a0b0*/  BSYNC B1 ;  /* 0x0000000000017941 */ /* 0x000fea0003800000 */
.L_x_205:
        /* <DEDUP_REMOVED lines=12> */
.L_x_208:
[----:B------:R-:W-:Y:S05]  /*a180*/  BSYNC B1 ;  /* 0x0000000000017941 */ /* 0x000fea0003800000 */
.L_x_207:
        /* <DEDUP_REMOVED lines=12> */
.L_x_210:
[----:B------:R-:W-:Y:S05]  /*a250*/  BSYNC B1 ;  /* 0x0000000000017941 */ /* 0x000fea0003800000 */
.L_x_209:
        /* <DEDUP_REMOVED lines=12> */
.L_x_212:
[----:B------:R-:W-:Y:S05]  /*a320*/  BSYNC B1 ;  /* 0x0000000000017941 */ /* 0x000fea0003800000 */
.L_x_211:
        /* <DEDUP_REMOVED lines=12> */
.L_x_214:
[----:B------:R-:W-:Y:S05]  /*a3f0*/  BSYNC B1 ;  /* 0x0000000000017941 */ /* 0x000fea0003800000 */
.L_x_213:
        /* <DEDUP_REMOVED lines=12> */
.L_x_216:
[----:B------:R-:W-:Y:S05]  /*a4c0*/  BSYNC B1 ;  /* 0x0000000000017941 */ /* 0x000fea0003800000 */
.L_x_215:
        /* <DEDUP_REMOVED lines=12> */
.L_x_218:
[----:B------:R-:W-:Y:S05]  /*a590*/  BSYNC B1 ;  /* 0x0000000000017941 */ /* 0x000fea0003800000 */
.L_x_217:
        /* <DEDUP_REMOVED lines=12> */
.L_x_220:
[----:B------:R-:W-:Y:S05]  /*a660*/  BSYNC B1 ;  /* 0x0000000000017941 */ /* 0x000fea0003800000 */
.L_x_219:
        /* <DEDUP_REMOVED lines=12> */
.L_x_222:
[----:B------:R-:W-:Y:S05]  /*a730*/  BSYNC B1 ;  /* 0x0000000000017941 */ /* 0x000fea0003800000 */
.L_x_221:
        /* <DEDUP_REMOVED lines=12> */
.L_x_224:
[----:B------:R-:W-:Y:S05]  /*a800*/  BSYNC B1 ;  /* 0x0000000000017941 */ /* 0x000fea0003800000 */
.L_x_223:
        /* <DEDUP_REMOVED lines=12> */
.L_x_226:
[----:B------:R-:W-:Y:S05]  /*a8d0*/  BSYNC B1 ;  /* 0x0000000000017941 */ /* 0x000fea0003800000 */
.L_x_225:
        /* <DEDUP_REMOVED lines=12> */
.L_x_228:
[----:B------:R-:W-:Y:S05]  /*a9a0*/  BSYNC B1 ;  /* 0x0000000000017941 */ /* 0x000fea0003800000 */
.L_x_227:
        /* <DEDUP_REMOVED lines=12> */
.L_x_230:
[----:B------:R-:W-:Y:S05]  /*aa70*/  BSYNC B1 ;  /* 0x0000000000017941 */ /* 0x000fea0003800000 */
.L_x_229:
        /* <DEDUP_REMOVED lines=12> */
.L_x_232:
[----:B------:R-:W-:Y:S05]  /*ab40*/  BSYNC B1 ;  /* 0x0000000000017941 */ /* 0x000fea0003800000 */
.L_x_231:
        /* <DEDUP_REMOVED lines=12> */
.L_x_234:
[----:B------:R-:W-:Y:S05]  /*ac10*/  BSYNC B1 ;  /* 0x0000000000017941 */ /* 0x000fea0003800000 */
.L_x_233:
        /* <DEDUP_REMOVED lines=12> */
.L_x_236:
[----:B------:R-:W-:Y:S05]  /*ace0*/  BSYNC B1 ;  /* 0x0000000000017941 */ /* 0x000fea0003800000 */
.L_x_235:
        /* <DEDUP_REMOVED lines=12> */
.L_x_238:
[----:B------:R-:W-:Y:S05]  /*adb0*/  BSYNC B1 ;  /* 0x0000000000017941 */ /* 0x000fea0003800000 */
.L_x_237:
[----:B-----5:R-:W-:Y:S01]  /*adc0*/  LOP3.LUT R2, R2, 0xff, RZ, 0xc0, !PT ;  /* 0x000000ff02027812 */ /* 0x020fe200078ec0ff */
[----:B------:R-:W-:Y:S01]  /*add0*/  BSSY B1, `(.L_x_239) ;  /* 0x000000b000017945 */ /* 0x000fe20003800000 */
[----:B------:R-:W-:Y:S02]  /*ade0*/  ISETP.LT.OR P3, PT, R41, 0x49, !P0 ;  /* 0x000000492900780c */ /* 0x000fe40004761670 */
[----:B------:R-:W-:-:S05]  /*adf0*/  F2FP.F16.E5M2.UNPACK_B R2, R2 ;  /* 0x00000002ff02723e */ /* 0x000fca00020004ff */
[----:B------:R-:W-:-:S05]  /*ae00*/  HADD2.F32 R2, -RZ, R2.H0_H0 ;  /* 0x20000002ff027230 */ /* 0x000fca0000004100 */
[----:B0-----:R-:W-:-:S04]  /*ae10*/  FMUL R3, R2, UR21 ;  /* 0x0000001502037c20 */ /* 0x001fc80008400000 */
[----:B------:R-:W-:Y:S01]  /*ae20*/  FFMA R3, R0, UR20, R3 ;  /* 0x0000001400037c23 */ /* 0x000fe20008000003 */
[----:B------:R-:W-:-:S04]  /*ae30*/  PRMT R0, RZ, 0x7610, R0 ;  /* 0x00007610ff007816 */ /* 0x000fc80000000000 */
[----:B------:R-:W-:-:S05]  /*ae40*/  F2FP.SATFINITE.E5M2.F32.PACK_AB_MERGE_C R3, RZ, R3, RZ ;  /* 0x00000003ff03723e */ /* 0x000fca00048060ff */
[----:B------:R0:W-:Y:S01]  /*ae50*/  @!P2 STG.E.U8 desc[UR14][R30.64+0x41], R3 ;  /* 0x000041031e00a986 */ /* 0x0001e2000c10110e */
[----:B------:R-:W-:Y:S05]  /*ae60*/  @P3 BRA `(.L_x_240) ;  /* 0x0000000000043947 */ /* 0x000fea0003800000 */
[----:B------:R0:W5:Y:S02]  /*ae70*/  LDG.E.U8 R0, desc[UR14][R24.64+0x48] ;  /* 0x0000480e18007981 */ /* 0x000164000c1e1100 */
.L_x_240:
[----:B------:R-:W-:Y:S05]  /*ae80*/  BSYNC B1 ;  /* 0x0000000000017941 */ /* 0x000fea0003800000 */
.L_x_239:
[----:B------:R-:W2:Y:S01]  /*ae90*/  LDL.LU R2, [R1] ;  /* 0x0000000001027983 */ /* 0x000ea20000300800 */
[----:B-----5:R-:W-:Y:S01]  /*aea0*/  LOP3.LUT R0, R0, 0xff, RZ, 0xc0, !PT ;  /* 0x000000ff00007812 */ /* 0x020fe200078ec0ff */
[----:B------:R-:W-:Y:S01]  /*aeb0*/  BSSY B1, `(.L_x_241) ;  /* 0x000000b000017945 */ /* 0x000fe20003800000 */
[----:B------:R-:W-:Y:S02]  /*aec0*/  ISETP.LT.OR P2, PT, R41, 0x4a, !P0 ;  /* 0x0000004a2900780c */ /* 0x000fe40004741670 */
[----:B------:R-:W-:-:S05]  /*aed0*/  F2FP.F16.E5M2.UNPACK_B R0, R0 ;  /* 0x00000000ff00723e */ /* 0x000fca00020004ff */
[----:B------:R-:W-:-:S05]  /*aee0*/  HADD2.F32 R0, -RZ, R0.H0_H0 ;  /* 0x20000000ff007230 */ /* 0x000fca0000004100 */
[----:B------:R-:W-:-:S04]  /*aef0*/  FMUL R0, R0, UR21 ;  /* 0x0000001500007c20 */ /* 0x000fc80008400000 */
[----:B--2---:R-:W-:-:S05]  /*af00*/  FFMA R0, R2, UR20, R0 ;  /* 0x0000001402007c23 */ /* 0x004fca0008000000 */
[----:B0-----:R-:W-:Y:S02]  /*af10*/  F2FP.SATFINITE.E5M2.F32.PACK_AB_MERGE_C R3, RZ, R0, RZ ;  /* 0x00000000ff03723e */ /* 0x001fe400048060ff */
[----:B------:R-:W-:-:S03]  /*af20*/  PRMT R0, RZ, 0x7610, R0 ;  /* 0x00007610ff007816 */ /* 0x000fc60000000000 */
[----:B------:R0:W-:Y:S01]  /*af30*/  @!P3 STG.E.U8 desc[UR14][R28.64+0x48], R3 ;  /* 0x000048031c00b986 */ /* 0x0001e2000c10110e */
[----:B------:R-:W-:Y:S05]  /*af40*/  @P2 BRA `(.L_x_242) ;  /* 0x0000000000042947 */ /* 0x000fea0003800000 */
[----:B------:R2:W5:Y:S02]  /*af50*/  LDG.E.U8 R0, desc[UR14][R24.64+0x49] ;  /* 0x0000490e18007981 */ /* 0x000564000c1e1100 */
.L_x_242:
[----:B------:R-:W-:Y:S05]  /*af60*/  BSYNC B1 ;  /* 0x0000000000017941 */ /* 0x000fea0003800000 */
.L_x_241:
[----:B------:R-:W3:Y:S01]  /*af70*/  LDL.LU R2, [R1+0x4] ;  /* 0x0000040001027983 */ /* 0x000ee20000300800 */
[----:B-----5:R-:W-:Y:S01]  /*af80*/  LOP3.LUT R0, R0, 0xff, RZ, 0xc0, !PT ;  /* 0x000000ff00007812 */ /* 0x020fe200078ec0ff */
[----:B------:R-:W-:Y:S01]  /*af90*/  BSSY B1, `(.L_x_243) ;  /* 0x000000b000017945 */ /* 0x000fe20003800000 */
[----:B------:R-:W-:Y:S02]  /*afa0*/  ISETP.LT.OR P3, PT, R41, 0x49, !P1 ;  /* 0x000000492900780c */ /* 0x000fe40004f61670 */
[----:B------:R-:W-:-:S05]  /*afb0*/  F2FP.F16.E5M2.UNPACK_B R0, R0 ;  /* 0x00000000ff00723e */ /* 0x000fca00020004ff */
[----:B------:R-:W-:-:S05]  /*afc0*/  HADD2.F32 R0, -RZ, R0.H0_H0 ;  /* 0x20000000ff007230 */ /* 0x000fca0000004100 */
[----:B------:R-:W-:-:S04]  /*afd0*/  FMUL R0, R0, UR21 ;  /* 0x0000001500007c20 */ /* 0x000fc80008400000 */
[----:B---3--:R-:W-:-:S05]  /*afe0*/  FFMA R0, R2, UR20, R0 ;  /* 0x0000001402007c23 */ /* 0x008fca0008000000 */
[----:B0-----:R-:W-:Y:S02]  /*aff0*/  F2FP.SATFINITE.E5M2.F32.PACK_AB_MERGE_C R3, RZ, R0, RZ ;  /* 0x00000000ff03723e */ /* 0x001fe400048060ff */
[----:B------:R-:W-:-:S03]  /*b000*/  PRMT R0, RZ, 0x7610, R0 ;  /* 0x00007610ff007816 */ /* 0x000fc60000000000 */
[----:B------:R0:W-:Y:S01]  /*b010*/  @!P2 STG.E.U8 desc[UR14][R28.64+0x49], R3 ;  /* 0x000049031c00a986 */ /* 0x0001e2000c10110e */
[----:B------:R-:W-:Y:S05]  /*b020*/  @P3 BRA `(.L_x_244) ;  /* 0x0000000000043947 */ /* 0x000fea0003800000 */
[----:B------:R3:W5:Y:S02]  /*b030*/  LDG.E.U8 R0, desc[UR14][R26.64+0x48] ;  /* 0x0000480e1a007981 */ /* 0x000764000c1e1100 */
.L_x_244:
[----:B------:R-:W-:Y:S05]  /*b040*/  BSYNC B1 ;  /* 0x0000000000017941 */ /* 0x000fea0003800000 */
.L_x_243:
[----:B------:R-:W2:Y:S01]  /*b050*/  LDL.LU R2, [R1+0x8] ;  /* 0x0000080001027983 */ /* 0x000ea20000300800 */
        /* <DEDUP_REMOVED lines=12> */
.L_x_246:
[----:B------:R-:W-:Y:S05]  /*b120*/  BSYNC B1 ;  /* 0x0000000000017941 */ /* 0x000fea0003800000 */
.L_x_245:
        /* <DEDUP_REMOVED lines=13> */
.L_x_248:
[----:B------:R-:W-:Y:S05]  /*b200*/  BSYNC B1 ;  /* 0x0000000000017941 */ /* 0x000fea0003800000 */
.L_x_247:
        /* <DEDUP_REMOVED lines=13> */
.L_x_250:
[----:B------:R-:W-:Y:S05]  /*b2e0*/  BSYNC B1 ;  /* 0x0000000000017941 */ /* 0x000fea0003800000 */
.L_x_249:
        /* <DEDUP_REMOVED lines=13> */
.L_x_252:
[----:B------:R-:W-:Y:S05]  /*b3c0*/  BSYNC B1 ;  /* 0x0000000000017941 */ /* 0x000fea0003800000 */
.L_x_251:
        /* <DEDUP_REMOVED lines=13> */
.L_x_254:
[----:B------:R-:W-:Y:S05]  /*b4a0*/  BSYNC B1 ;  /* 0x0000000000017941 */ /* 0x000fea0003800000 */
.L_x_253:
        /* <DEDUP_REMOVED lines=13> */
.L_x_256:
[----:B------:R-:W-:Y:S05]  /*b580*/  BSYNC B1 ;  /* 0x0000000000017941 */ /* 0x000fea0003800000 */
.L_x_255:
        /* <DEDUP_REMOVED lines=13> */
.L_x_258:
[----:B------:R-:W-:Y:S05]  /*b660*/  BSYNC B1 ;  /* 0x0000000000017941 */ /* 0x000fea0003800000 */
.L_x_257:
        /* <DEDUP_REMOVED lines=13> */
.L_x_260:
[----:B------:R-:W-:Y:S05]  /*b740*/  BSYNC B1 ;  /* 0x0000000000017941 */ /* 0x000fea0003800000 */
.L_x_259:
        /* <DEDUP_REMOVED lines=13> */
.L_x_262:
[----:B------:R-:W-:Y:S05]  /*b820*/  BSYNC B1 ;  /* 0x0000000000017941 */ /* 0x000fea0003800000 */
.L_x_261:
        /* <DEDUP_REMOVED lines=13> */
.L_x_264:
[----:B------:R-:W-:Y:S05]  /*b900*/  BSYNC B1 ;  /* 0x0000000000017941 */ /* 0x000fea0003800000 */
.L_x_263:
        /* <DEDUP_REMOVED lines=13> */
.L_x_266:
[----:B------:R-:W-:Y:S05]  /*b9e0*/  BSYNC B1 ;  /* 0x0000000000017941 */ /* 0x000fea0003800000 */
.L_x_265:
        /* <DEDUP_REMOVED lines=13> */
.L_x_268:
[----:B------:R-:W-:Y:S05]  /*bac0*/  BSYNC B1 ;  /* 0x0000000000017941 */ /* 0x000fea0003800000 */
.L_x_267:
        /* <DEDUP_REMOVED lines=13> */
.L_x_270:
[----:B------:R-:W-:Y:S05]  /*bba0*/  BSYNC B1 ;  /* 0x0000000000017941 */ /* 0x000fea0003800000 */
.L_x_269:
        /* <DEDUP_REMOVED lines=13> */
.L_x_272:
[----:B------:R-:W-:Y:S05]  /*bc80*/  BSYNC B1 ;  /* 0x0000000000017941 */ /* 0x000fea0003800000 */
.L_x_271:
        /* <DEDUP_REMOVED lines=13> */
.L_x_274:
[----:B------:R-:W-:Y:S05]  /*bd60*/  BSYNC B1 ;  /* 0x0000000000017941 */ /* 0x000fea0003800000 */
.L_x_273:
        /* <DEDUP_REMOVED lines=13> */
.L_x_276:
[----:B------:R-:W-:Y:S05]  /*be40*/  BSYNC B1 ;  /* 0x0000000000017941 */ /* 0x000fea0003800000 */
.L_x_275:
        /* <DEDUP_REMOVED lines=13> */
.L_x_278:
[----:B------:R-:W-:Y:S05]  /*bf20*/  BSYNC B1 ;  /* 0x0000000000017941 */ /* 0x000fea0003800000 */
.L_x_277:
        /* <DEDUP_REMOVED lines=13> */
.L_x_280:
[----:B------:R-:W-:Y:S05]  /*c000*/  BSYNC B1 ;  /* 0x0000000000017941 */ /* 0x000fea0003800000 */
.L_x_279:
        /* <DEDUP_REMOVED lines=13> */
.L_x_282:
[----:B------:R-:W-:Y:S05]  /*c0e0*/  BSYNC B1 ;  /* 0x0000000000017941 */ /* 0x000fea0003800000 */
.L_x_281:
        /* <DEDUP_REMOVED lines=13> */
.L_x_284:
[----:B------:R-:W-:Y:S05]  /*c1c0*/  BSYNC B1 ;  /* 0x0000000000017941 */ /* 0x000fea0003800000 */
.L_x_283:
        /* <DEDUP_REMOVED lines=13> */
.L_x_286:
[----:B------:R-:W-:Y:S05]  /*c2a0*/  BSYNC B1 ;  /* 0x0000000000017941 */ /* 0x000fea0003800000 */
.L_x_285:
        /* <DEDUP_REMOVED lines=13> */
.L_x_288:
[----:B------:R-:W-:Y:S05]  /*c380*/  BSYNC B1 ;  /* 0x0000000000017941 */ /* 0x000fea0003800000 */
.L_x_287:
        /* <DEDUP_REMOVED lines=13> */
.L_x_290:
[----:B------:R-:W-:Y:S05]  /*c460*/  BSYNC B1 ;  /* 0x0000000000017941 */ /* 0x000fea0003800000 */
.L_x_289:
        /* <DEDUP_REMOVED lines=13> */
.L_x_292:
[----:B------:R-:W-:Y:S05]  /*c540*/  BSYNC B1 ;  /* 0x0000000000017941 */ /* 0x000fea0003800000 */
.L_x_291:
        /* <DEDUP_REMOVED lines=13> */
.L_x_294:
[----:B------:R-:W-:Y:S05]  /*c620*/  BSYNC B1 ;  /* 0x0000000000017941 */ /* 0x000fea0003800000 */
.L_x_293:
[----:B------:R-:W-:Y:S05]  /*c630*/  @P1 BRA `(.L_x_295) ;  /* 0x0000002000a41947 */ /* 0x000fea0003800000 */
[----:B------:R-:W2:Y:S01]  /*c640*/  LDL.LU R2, [R1+0x6c] ;  /* 0x00006c0001027983 */ /* 0x000ea20000300800 */
[----:B-----5:R-:W-:-:S04]  /*c650*/  LOP3.LUT R0, R0, 0xff, RZ, 0xc0, !PT ;  /* 0x000000ff00007812 */ /* 0x020fc800078ec0ff */
[----:B------:R-:W-:-:S05]  /*c660*/  F2FP.F16.E5M2.UNPACK_B R0, R0 ;  /* 0x00000000ff00723e */ /* 0x000fca00020004ff */
[----:B------:R-:W-:-:S05]  /*c670*/  HADD2.F32 R0, -RZ, R0.H0_H0 ;  /* 0x20000000ff007230 */ /* 0x000fca0000004100 */
[----:B------:R-:W-:-:S04]  /*c680*/  FMUL R0, R0, UR21 ;  /* 0x0000001500007c20 */ /* 0x000fc80008400000 */
[----:B--2---:R-:W-:-:S05]  /*c690*/  FFMA R0, R2, UR20, R0 ;  /* 0x0000001402007c23 */ /* 0x004fca0008000000 */
[----:B0-----:R-:W-:-:S05]  /*c6a0*/  F2FP.SATFINITE.E5M2.F32.PACK_AB_MERGE_C R3, RZ, R0, RZ ;  /* 0x00000000ff03723e */ /* 0x001fca00048060ff */
[----:B------:R0:W-:Y:S01]  /*c6b0*/  STG.E.U8 desc[UR14][R30.64+0x79], R3 ;  /* 0x000079031e007986 */ /* 0x0001e2000c10110e */
[----:B------:R-:W-:Y:S05]  /*c6c0*/  BRA `(.L_x_295) ;  /* 0x0000002000807947 */ /* 0x000fea0003800000 */
.L_x_38:
[C---:B------:R-:W-:Y:S01]  /*c6d0*/  ISETP.GE.AND P3, PT, R42.reuse, 0x1, PT ;  /* 0x000000012a00780c */ /* 0x040fe20003f66270 */
[----:B------:R-:W-:Y:S01]  /*c6e0*/  FMUL R227, R227, UR20 ;  /* 0x00000014e3e37c20 */ /* 0x000fe20008400000 */
[----:B------:R-:W-:Y:S01]  /*c6f0*/  ISETP.GE.AND P2, PT, R42, 0x9, PT ;  /* 0x000000092a00780c */ /* 0x000fe20003f46270 */
[----:B------:R-:W-:Y:S01]  /*c700*/  FMUL R228, R228, UR20 ;  /* 0x00000014e4e47c20 */ /* 0x000fe20008400000 */
[----:B------:R-:W-:Y:S01]  /*c710*/  ISETP.LT.OR P0, PT, R41, 0x1, !P3 ;  /* 0x000000012900780c */ /* 0x000fe20005f01670 */
[----:B------:R-:W-:Y:S01]  /*c720*/  FMUL R225, R225, UR20 ;  /* 0x00000014e1e17c20 */ /* 0x000fe20008400000 */
[C---:B------:R-:W-:Y:S01]  /*c730*/  ISETP.LT.OR P1, PT, R41.reuse, 0x2, !P3 ;  /* 0x000000022900780c */ /* 0x040fe20005f21670 */
[----:B------:R-:W-:Y:S01]  /*c740*/  FMUL R226, R226, UR20 ;  /* 0x00000014e2e27c20 */ /* 0x000fe20008400000 */
[----:B------:R-:W-:Y:S02]  /*c750*/  ISETP.LT.OR P6, PT, R41, 0x2, !P2 ;  /* 0x000000022900780c */ /* 0x000fe400057c1670 */
[----:B------:R-:W-:-:S02]  /*c760*/  F2FP.SATFINITE.E5M2.F32.PACK_AB_MERGE_C R33, RZ, R228, RZ ;  /* 0x000000e4ff21723e */ /* 0x000fc400048060ff */
[----:B------:R-:W-:Y:S02]  /*c770*/  F2FP.SATFINITE.E5M2.F32.PACK_AB_MERGE_C R227, RZ, R227, RZ ;  /* 0x000000e3ffe3723e */ /* 0x000fe400048060ff */
[C---:B------:R-:W-:Y:S02]  /*c780*/  ISETP.LT.OR P5, PT, R41.reuse, 0x1, !P2 ;  /* 0x000000012900780c */ /* 0x040fe400057a1670 */
[----:B------:R-:W-:Y:S01]  /*c790*/  F2FP.SATFINITE.E5M2.F32.PACK_AB_MERGE_C R225, RZ, R225, RZ ;  /* 0x000000e1ffe1723e */ /* 0x000fe200048060ff */
[----:B------:R0:W-:Y:S01]  /*c7a0*/  @!P0 STG.E.U8 desc[UR14][R24.64], R33 ;  /* 0x0000002118008986 */ /* 0x0001e2000c10110e */
[C---:B------:R-:W-:Y:S01]  /*c7b0*/  ISETP.LT.OR P0, PT, R41.reuse, 0x9, !P3 ;  /* 0x000000092900780c */ /* 0x040fe20005f01670 */
[----:B------:R-:W-:Y:S01]  /*c7c0*/  FMUL R224, R224, UR20 ;  /* 0x00000014e0e07c20 */ /* 0x000fe20008400000 */
[----:B------:R-:W-:Y:S01]  /*c7d0*/  F2FP.SATFINITE.E5M2.F32.PACK_AB_MERGE_C R35, RZ, R226, RZ ;  /* 0x000000e2ff23723e */ /* 0x000fe200048060ff */
[----:B------:R-:W-:Y:S01]  /*c7e0*/  @!P1 STG.E.U8 desc[UR14][R24.64+0x1], R227 ;  /* 0x000001e318009986 */ /* 0x000fe2000c10110e */
[----:B------:R-:W-:-:S03]  /*c7f0*/  ISETP.LT.OR P1, PT, R41, 0xa, !P3 ;  /* 0x0000000a2900780c */ /* 0x000fc60005f21670 */
[----:B------:R-:W-:Y:S01]  /*c800*/  @!P6 STG.E.U8 desc[UR14][R26.64+0x1], R225 ;  /* 0x000001e11a00e986 */ /* 0x000fe2000c10110e */
[----:B------:R-:W-:Y:S01]  /*c810*/  ISETP.LT.OR P6, PT, R41, 0xa, !P2 ;  /* 0x0000000a2900780c */ /* 0x000fe200057c1670 */
[----:B------:R-:W-:Y:S01]  /*c820*/  FMUL R223, R223, UR20 ;  /* 0x00000014dfdf7c20 */ /* 0x000fe20008400000 */
[----:B------:R-:W-:Y:S01]  /*c830*/  FMUL R221, R221, UR20 ;  /* 0x00000014dddd7c20 */ /* 0x000fe20008400000 */
[----:B------:R1:W-:Y:S01]  /*c840*/  @!P5 STG.E.U8 desc[UR14][R26.64], R35 ;  /* 0x000000231a00d986 */ /* 0x0003e2000c10110e */
[----:B0-----:R-:W-:Y:S02]  /*c850*/  F2FP.SATFINITE.E5M2.F32.PACK_AB_MERGE_C R33, RZ, R224, RZ ;  /* 0x000000e0ff21723e */ /* 0x001fe400048060ff */
[----:B------:R-:W-:Y:S01]  /*c860*/  F2FP.SATFINITE.E5M2.F32.PACK_AB_MERGE_C R223, RZ, R223, RZ ;  /* 0x000000dfffdf723e */ /* 0x000fe200048060ff */
[----:B------:R-:W-:Y:S01]  /*c870*/  FMUL R222, R222, UR20 ;  /* 0x00000014dede7c20 */ /* 0x000fe20008400000 */
[C---:B------:R-:W-:Y:S01]  /*c880*/  ISETP.LT.OR P5, PT, R41.reuse, 0x9, !P2 ;  /* 0x000000092900780c */ /* 0x040fe200057a1670 */
[----:B------:R-:W-:Y:S01]  /*c890*/  FMUL R220, R220, UR20 ;  /* 0x00000014dcdc7c20 */ /* 0x000fe20008400000 */
[----:B------:R-:W-:Y:S01]  /*c8a0*/  F2FP.SATFINITE.E5M2.F32.PACK_AB_MERGE_C R221, RZ, R221, RZ ;  /* 0x000000ddffdd723e */ /* 0x000fe200048060ff */
[----:B------:R0:W-:Y:S01]  /*c8b0*/  @!P0 STG.E.U8 desc[UR14][R24.64+0x8], R33 ;  /* 0x0000082118008986 */ /* 0x0001e2000c10110e */
[----:B------:R-:W-:-:S03]  /*c8c0*/  ISETP.LT.OR P0, PT, R41, 0x11, !P3 ;  /* 0x000000112900780c */ /* 0x000fc60005f01670 */
[----:B------:R-:W-:Y:S01]  /*c8d0*/  @!P1 STG.E.U8 desc[UR14][R24.64+0x9], R223 ;  /* 0x000009df18009986 */ /* 0x000fe2000c10110e */
[----:B------:R-:W-:-:S03]  /*c8e0*/  ISETP.LT.OR P1, PT, R41, 0x12, !P3 ;  /* 0x000000122900780c */ /* 0x000fc60005f21670 */
[----:B------:R-:W-:Y:S01]  /*c8f0*/  @!P6 STG.E.U8 desc[UR14][R26.64+0x9], R221 ;  /* 0x000009dd1a00e986 */ /* 0x000fe2000c10110e */
[----:B------:R-:W-:Y:S01]  /*c900*/  ISETP.LT.OR P6, PT, R41, 0x12, !P2 ;  /* 0x000000122900780c */ /* 0x000fe200057c1670 */
[----:B------:R-:W-:Y:S01]  /*c910*/  FMUL R219, R219, UR20 ;  /* 0x00000014dbdb7c20 */ /* 0x000fe20008400000 */
[----:B-1----:R-:W-:Y:S01]  /*c920*/  F2FP.SATFINITE.E5M2.F32.PACK_AB_MERGE_C R35, RZ, R222, RZ ;  /* 0x000000deff23723e */ /* 0x002fe200048060ff */
[----:B------:R-:W-:Y:S01]  /*c930*/  FMUL R217, R217, UR20 ;  /* 0x00000014d9d97c20 */ /* 0x000fe20008400000 */
[----:B0-----:R-:W-:Y:S01]  /*c940*/  F2FP.SATFINITE.E5M2.F32.PACK_AB_MERGE_C R33, RZ, R220, RZ ;  /* 0x000000dcff21723e */ /* 0x001fe200048060ff */
[----:B------:R-:W2:Y:S01]  /*c950*/  LDL.LU R226, [R1+0x8] ;  /* 0x0000080001e27983 */ /* 0x000ea20000300800 */
[----:B------:R-:W-:Y:S02]  /*c960*/  F2FP.SATFINITE.E5M2.F32.PACK_AB_MERGE_C R219, RZ, R219, RZ ;  /* 0x000000dbffdb723e */ /* 0x000fe400048060ff */
[----:B------:R-:W-:Y:S01]  /*c970*/  F2FP.SATFINITE.E5M2.F32.PACK_AB_MERGE_C R217, RZ, R217, RZ ;  /* 0x000000d9ffd9723e */ /* 0x000fe200048060ff */
[----:B------:R0:W-:Y:S01]  /*c980*/  @!P5 STG.E.U8 desc[UR14][R26.64+0x8], R35 ;  /* 0x000008231a00d986 */ /* 0x0001e2000c10110e */
[----:B------:R-:W-:Y:S01]  /*c990*/  ISETP.LT.OR P5, PT, R41, 0x11, !P2 ;  /* 0x000000112900780c */ /* 0x000fe200057a1670 */
[----:B------:R-:W-:-:S02]  /*c9a0*/  FMUL R218, R218, UR20 ;  /* 0x00000014dada7c20 */ /* 0x000fc40008400000 */
[----:B------:R-:W3:Y:S04]  /*c9b0*/  LDL.LU R227, [R1+0x4] ;  /* 0x0000040001e37983 */ /* 0x000ee80000300800 */
[----:B------:R-:W4:Y:S04]  /*c9c0*/  LDL.LU R225, [R1] ;  /* 0x0000000001e17983 */ /* 0x000f280000300800 */
[----:B------:R1:W-:Y:S01]  /*c9d0*/  @!P0 STG.E.U8 desc[UR14][R24.64+0x10], R33 ;  /* 0x0000102118008986 */ /* 0x0003e2000c10110e */
[----:B------:R-:W-:-:S03]  /*c9e0*/  ISETP.LT.OR P0, PT, R41, 0x19, !P3 ;  /* 0x000000192900780c */ /* 0x000fc60005f01670 */
[----:B------:R-:W-:Y:S01]  /*c9f0*/  @!P1 STG.E.U8 desc[UR14][R24.64+0x11], R219 ;  /* 0x000011db18009986 */ /* 0x000fe2000c10110e */
[----:B------:R-:W-:-:S03]  /*ca00*/  ISETP.LT.OR P1, PT, R41, 0x1a, !P3 ;  /* 0x0000001a2900780c */ /* 0x000fc60005f21670 */
[----:B------:R-:W-:Y:S01]  /*ca10*/  @!P6 STG.E.U8 desc[UR14][R26.64+0x11], R217 ;  /* 0x000011d91a00e986 */ /* 0x000fe2000c10110e */
[----:B------:R-:W-:Y:S01]  /*ca20*/  ISETP.LT.OR P6, PT, R41, 0x1a, !P2 ;  /* 0x0000001a2900780c */ /* 0x000fe200057c1670 */
[----:B------:R-:W-:Y:S01]  /*ca30*/  FMUL R216, R216, UR20 ;  /* 0x00000014d8d87c20 */ /* 0x000fe20008400000 */
[----:B0-----:R-:W-:Y:S01]  /*ca40*/  F2FP.SATFINITE.E5M2.F32.PACK_AB_MERGE_C R35, RZ, R218, RZ ;  /* 0x000000daff23723e */ /* 0x001fe200048060ff */
[----:B------:R-:W-:Y:S01]  /*ca50*/  FMUL R215, R215, UR20 ;  /* 0x00000014d7d77c20 */ /* 0x000fe20008400000 */
[----:B------:R-:W-:Y:S01]  /*ca60*/  FMUL R213, R213, UR20 ;  /* 0x00000014d5d57c20 */ /* 0x000fe20008400000 */
[----:B------:R-:W-:Y:S01]  /*ca70*/  FMUL R214, R214, UR20 ;  /* 0x00000014d6d67c20 */ /* 0x000fe20008400000 */
[----:B-1----:R-:W-:Y:S01]  /*ca80*/  F2FP.SATFINITE.E5M2.F32.PACK_AB_MERGE_C R33, RZ, R216, RZ ;  /* 0x000000d8ff21723e */ /* 0x002fe200048060ff */
[----:B------:R0:W-:Y:S01]  /*ca90*/  @!P5 STG.E.U8 desc[UR14][R26.64+0x10], R35 ;  /* 0x000010231a00d986 */ /* 0x0001e2000c10110e */
[----:B------:R-:W-:Y:S02]  /*caa0*/  F2FP.SATFINITE.E5M2.F32.PACK_AB_MERGE_C R215, RZ, R215, RZ ;  /* 0x000000d7ffd7723e */ /* 0x000fe400048060ff */
        /* <DEDUP_REMOVED lines=12> */
[----:B-1----:R-:W-:Y:S01]  /*cb70*/  F2FP.SATFINITE.E5M2.F32.PACK_AB_MERGE_C R33, RZ, R212, RZ ;  /* 0x000000d4ff21723e */ /* 0x002fe200048060ff */
[----:B------:R-:W-:Y:S01]  /*cb80*/  FMUL R210, R210, UR20 ;  /* 0x00000014d2d27c20 */ /* 0x000fe20008400000 */
[----:B------:R-:W-:Y:S01]  /*cb90*/  F2FP.SATFINITE.E5M2.F32.PACK_AB_MERGE_C R211, RZ, R211, RZ ;  /* 0x000000d3ffd3723e */ /* 0x000fe200048060ff */
[----:B------:R0:W-:Y:S01]  /*cba0*/  @!P5 STG.E.U8 desc[UR14][R26.64+0x18], R35 ;  /* 0x000018231a00d986 */ /* 0x0001e2000c10110e */
[C---:B------:R-:W-:Y:S02]  /*cbb0*/  ISETP.LT.OR P5, PT, R41.reuse, 0x21, !P2 ;  /* 0x000000212900780c */ /* 0x040fe400057a1670 */
        /* <DEDUP_REMOVED lines=111> */
[----:B------:R-:W-:Y:S01]  /*d2b0*/  ISETP.LT.OR P5, PT, R41, 0x59, !P2 ;  /* 0x000000592900780c */ /* 0x000fe200057a1670 */
[----:B------:R-:W-:Y:S01]  /*d2c0*/  FMUL R179, R179, UR20 ;  /* 0x00000014b3b37c20 */ /* 0x000fe20008400000 */
[----:B------:R-:W-:Y:S01]  /*d2d0*/  F2FP.SATFINITE.E5M2.F32.PACK_AB_MERGE_C R181, RZ, R181, RZ ;  /* 0x000000b5ffb5723e */ /* 0x000fe200048060ff */
[----:B------:R1:W-:Y:S04]  /*d2e0*/  @!P0 STG.E.U8 desc[UR14][R24.64+0x58], R33 ;  /* 0x0000582118008986 */ /* 0x0003e8000c10110e */
[----:B------:R-:W-:Y:S04]  /*d2f0*/  @!P1 STG.E.U8 desc[UR14][R24.64+0x59], R183 ;  /* 0x000059b718009986 */ /* 0x000fe8000c10110e */
[----:B------:R-:W-:Y:S01]  /*d300*/  @!P6 STG.E.U8 desc[UR14][R26.64+0x59], R181 ;  /* 0x000059b51a00e986 */ /* 0x000fe2000c10110e */
[----:B------:R-:W-:-:S02]  /*d310*/  ISETP.LT.OR P6, PT, R41, 0x62, !P3 ;  /* 0x000000622900780c */ /* 0x000fc40005fc1670 */
[----:B0-----:R-:W-:Y:S01]  /*d320*/  F2FP.SATFINITE.E5M2.F32.PACK_AB_MERGE_C R35, RZ, R182, RZ ;  /* 0x000000b6ff23723e */ /* 0x001fe200048060ff */
[----:B------:R-:W-:Y:S01]  /*d330*/  FMUL R180, R180, UR20 ;  /* 0x00000014b4b47c20 */ /* 0x000fe20008400000 */
[----:B------:R-:W-:Y:S01]  /*d340*/  F2FP.SATFINITE.E5M2.F32.PACK_AB_MERGE_C R179, RZ, R179, RZ ;  /* 0x000000b3ffb3723e */ /* 0x000fe200048060ff */
[----:B------:R-:W-:Y:S01]  /*d350*/  FMUL R178, R178, UR20 ;  /* 0x00000014b2b27c20 */ /* 0x000fe20008400000 */
[----:B------:R-:W-:Y:S01]  /*d360*/  FMUL R177, R177, UR20 ;  /* 0x00000014b1b17c20 */ /* 0x000fe20008400000 */
[----:B------:R0:W-:Y:S01]  /*d370*/  @!P5 STG.E.U8 desc[UR14][R26.64+0x58], R35 ;  /* 0x000058231a00d986 */ /* 0x0001e2000c10110e */
[C---:B------:R-:W-:Y:S02]  /*d380*/  ISETP.LT.OR P5, PT, R41.reuse, 0x61, !P3 ;  /* 0x000000612900780c */ /* 0x040fe40005fa1670 */
[C---:B------:R-:W-:Y:S01]  /*d390*/  ISETP.LT.OR P0, PT, R41.reuse, 0x61, !P2 ;  /* 0x000000612900780c */ /* 0x040fe20005701670 */
[----:B------:R-:W-:Y:S01]  /*d3a0*/  FMUL R176, R176, UR20 ;  /* 0x00000014b0b07c20 */ /* 0x000fe20008400000 */
[C---:B------:R-:W-:Y:S01]  /*d3b0*/  ISETP.LT.OR P1, PT, R41.reuse, 0x62, !P2 ;  /* 0x000000622900780c */ /* 0x040fe20005721670 */
[----:B------:R-:W-:Y:S01]  /*d3c0*/  @!P6 STG.E.U8 desc[UR14][R24.64+0x61], R179 ;  /* 0x000061b31800e986 */ /* 0x000fe2000c10110e */
[----:B------:R-:W-:-:S02]  /*d3d0*/  ISETP.LT.OR P6, PT, R41, 0x69, !P3 ;  /* 0x000000692900780c */ /* 0x000fc40005fc1670 */
[----:B-1----:R-:W-:Y:S01]  /*d3e0*/  F2FP.SATFINITE.E5M2.F32.PACK_AB_MERGE_C R33, RZ, R180, RZ ;  /* 0x000000b4ff21723e */ /* 0x002fe200048060ff */
[----:B------:R-:W-:Y:S01]  /*d3f0*/  FMUL R175, R175, UR20 ;  /* 0x00000014afaf7c20 */ /* 0x000fe20008400000 */
[----:B------:R-:W-:Y:S01]  /*d400*/  F2FP.SATFINITE.E5M2.F32.PACK_AB_MERGE_C R177, RZ, R177, RZ ;  /* 0x000000b1ffb1723e */ /* 0x000fe200048060ff */
[----:B------:R-:W-:Y:S01]  /*d410*/  FMUL R174, R174, UR20 ;  /* 0x00000014aeae7c20 */ /* 0x000fe20008400000 */
[----:B0-----:R-:W-:Y:S01]  /*d420*/  F2FP.SATFINITE.E5M2.F32.PACK_AB_MERGE_C R35, RZ, R178, RZ ;  /* 0x000000b2ff23723e */ /* 0x001fe200048060ff */
[----:B------:R0:W-:Y:S01]  /*d430*/  @!P5 STG.E.U8 desc[UR14][R24.64+0x60], R33 ;  /* 0x000060211800d986 */ /* 0x0001e2000c10110e */
[----:B------:R-:W-:-:S03]  /*d440*/  F2FP.SATFINITE.E5M2.F32.PACK_AB_MERGE_C R37, RZ, R176, RZ ;  /* 0x000000b0ff25723e */ /* 0x000fc600048060ff */
[----:B------:R1:W-:Y:S01]  /*d450*/  @!P0 STG.E.U8 desc[UR14][R26.64+0x60], R35 ;  /* 0x000060231a008986 */ /* 0x0003e2000c10110e */
[----:B------:R-:W-:-:S03]  /*d460*/  ISETP.LT.OR P0, PT, R41, 0x6a, !P3 ;  /* 0x0000006a2900780c */ /* 0x000fc60005f01670 */
[----:B------:R-:W-:Y:S01]  /*d470*/  @!P1 STG.E.U8 desc[UR14][R26.64+0x61], R177 ;  /* 0x000061b11a009986 */ /* 0x000fe2000c10110e */
[C---:B------:R-:W-:Y:S02]  /*d480*/  ISETP.LT.OR P1, PT, R41.reuse, 0x69, !P2 ;  /* 0x000000692900780c */ /* 0x040fe40005721670 */
[C---:B------:R-:W-:Y:S01]  /*d490*/  ISETP.LT.OR P5, PT, R41.reuse, 0x6a, !P2 ;  /* 0x0000006a2900780c */ /* 0x040fe200057a1670 */
[----:B------:R-:W-:Y:S01]  /*d4a0*/  @!P6 STG.E.U8 desc[UR14][R24.64+0x68], R37 ;  /* 0x000068251800e986 */ /* 0x000fe2000c10110e */
[----:B------:R-:W-:Y:S01]  /*d4b0*/  ISETP.LT.OR P6, PT, R41, 0x71, !P3 ;  /* 0x000000712900780c */ /* 0x000fe20005fc1670 */
[----:B------:R-:W-:Y:S01]  /*d4c0*/  FMUL R173, R173, UR20 ;  /* 0x00000014adad7c20 */ /* 0x000fe20008400000 */
[----:B------:R-:W-:Y:S01]  /*d4d0*/  F2FP.SATFINITE.E5M2.F32.PACK_AB_MERGE_C R175, RZ, R175, RZ ;  /* 0x000000afffaf723e */ /* 0x000fe200048060ff */
[----:B------:R-:W-:Y:S01]  /*d4e0*/  FMUL R172, R172, UR20 ;  /* 0x00000014acac7c20 */ /* 0x000fe20008400000 */
[----:B0-----:R-:W-:Y:S01]  /*d4f0*/  F2FP.SATFINITE.E5M2.F32.PACK_AB_MERGE_C R33, RZ, R174, RZ ;  /* 0x000000aeff21723e */ /* 0x001fe200048060ff */
[----:B------:R-:W-:Y:S01]  /*d500*/  FMUL R171, R171, UR20 ;  /* 0x00000014abab7c20 */ /* 0x000fe20008400000 */
[----:B------:R-:W-:Y:S01]  /*d510*/  F2FP.SATFINITE.E5M2.F32.PACK_AB_MERGE_C R173, RZ, R173, RZ ;  /* 0x000000adffad723e */ /* 0x000fe200048060ff */
[----:B------:R-:W-:Y:S01]  /*d520*/  @!P0 STG.E.U8 desc[UR14][R24.64+0x69], R175 ;  /* 0x000069af18008986 */ /* 0x000fe2000c10110e */
[----:B-1----:R-:W-:-:S02]  /*d530*/  F2FP.SATFINITE.E5M2.F32.PACK_AB_MERGE_C R35, RZ, R172, RZ ;  /* 0x000000acff23723e */ /* 0x002fc400048060ff */
[C---:B------:R-:W-:Y:S01]  /*d540*/  ISETP.LT.OR P0, PT, R41.reuse, 0x72, !P3 ;  /* 0x000000722900780c */ /* 0x040fe20005f01670 */
[----:B------:R0:W-:Y:S01]  /*d550*/  @!P1 STG.E.U8 desc[UR14][R26.64+0x68], R33 ;  /* 0x000068211a009986 */ /* 0x0001e2000c10110e */
[C---:B------:R-:W-:Y:S01]  /*d560*/  ISETP.LT.OR P1, PT, R41.reuse, 0x71, !P2 ;  /* 0x000000712900780c */ /* 0x040fe20005721670 */
[----:B------:R-:W-:Y:S02]  /*d570*/  FMUL R170, R170, UR20 ;  /* 0x00000014aaaa7c20 */ /* 0x000fe40008400000 */
[----:B------:R-:W-:Y:S01]  /*d580*/  @!P5 STG.E.U8 desc[UR14][R26.64+0x69], R173 ;  /* 0x000069ad1a00d986 */ /* 0x000fe2000c10110e */
[----:B------:R-:W-:Y:S01]  /*d590*/  ISETP.LT.OR P5, PT, R41, 0x72, !P2 ;  /* 0x000000722900780c */ /* 0x000fe200057a1670 */
[----:B------:R-:W-:Y:S02]  /*d5a0*/  FMUL R169, R169, UR20 ;  /* 0x00000014a9a97c20 */ /* 0x000fe40008400000 */
[----:B------:R1:W-:Y:S01]  /*d5b0*/  @!P6 STG.E.U8 desc[UR14][R24.64+0x70], R35 ;  /* 0x000070231800e986 */ /* 0x0003e2000c10110e */
[----:B------:R-:W-:-:S02]  /*d5c0*/  ISETP.LT.OR P6, PT, R41, 0x79, !P3 ;  /* 0x000000792900780c */ /* 0x000fc40005fc1670 */
        /* <DEDUP_REMOVED lines=8> */
[----:B------:R-:W-:Y:S02]  /*d650*/  F2FP.SATFINITE.E5M2.F32.PACK_AB_MERGE_C R167, RZ, R167, RZ ;  /* 0x000000a7ffa7723e */ /* 0x000fe400048060ff */
[----:B-1----:R-:W-:Y:S01]  /*d660*/  F2FP.SATFINITE.E5M2.F32.PACK_AB_MERGE_C R35, RZ, R168, RZ ;  /* 0x000000a8ff23723e */ /* 0x002fe200048060ff */
[----:B------:R-:W-:Y:S01]  /*d670*/  @!P1 STG.E.U8 desc[UR14][R26.64+0x70], R33 ;  /* 0x000070211a009986 */ /* 0x000fe2000c10110e */
[----:B------:R-:W-:-:S03]  /*d680*/  ISETP.GE.AND P1, PT, R42, 0x81, PT ;  /* 0x000000812a00780c */ /* 0x000fc60003f26270 */
[----:B------:R-:W-:Y:S01]  /*d690*/  @!P5 STG.E.U8 desc[UR14][R26.64+0x71], R169 ;  /* 0x000071a91a00d986 */ /* 0x000fe2000c10110e */
[C---:B------:R-:W-:Y:S02]  /*d6a0*/  ISETP.LT.OR P5, PT, R41.reuse, 0x79, !P2 ;  /* 0x000000792900780c */ /* 0x040fe400057a1670 */
[C---:B------:R-:W-:Y:S01]  /*d6b0*/  ISETP.LT.OR P2, PT, R41.reuse, 0x7a, !P2 ;  /* 0x0000007a2900780c */ /* 0x040fe20005741670 */
[----:B------:R-:W-:Y:S01]  /*d6c0*/  @!P6 STG.E.U8 desc[UR14][R24.64+0x78], R35 ;  /* 0x000078231800e986 */ /* 0x000fe2000c10110e */
[----:B------:R-:W-:Y:S01]  /*d6d0*/  ISETP.LT.OR P6, PT, R41, 0x1, !P1 ;  /* 0x000000012900780c */ /* 0x000fe20004fc1670 */
[----:B------:R-:W-:Y:S02]  /*d6e0*/  FMUL R165, R165, UR20 ;  /* 0x00000014a5a57c20 */ /* 0x000fe40008400000 */
[----:B------:R0:W-:Y:S01]  /*d6f0*/  @!P3 STG.E.U8 desc[UR14][R24.64+0x79], R167 ;  /* 0x000079a71800b986 */ /* 0x0001e2000c10110e */
[----:B------:R-:W-:Y:S01]  /*d700*/  ISETP.LT.OR P3, PT, R41, 0x2, !P1 ;  /* 0x000000022900780c */ /* 0x000fe20004f61670 */
[----:B------:R-:W-:Y:S01]  /*d710*/  FMUL R164, R164, UR20 ;  /* 0x00000014a4a47c20 */ /* 0x000fe20008400000 */
[----:B------:R-:W-:Y:S01]  /*d720*/  FMUL R163, R163, UR20 ;  /* 0x00000014a3a37c20 */ /* 0x000fe20008400000 */
[----:B------:R-:W-:Y:S01]  /*d730*/  F2FP.SATFINITE.E5M2.F32.PACK_AB_MERGE_C R37, RZ, R166, RZ ;  /* 0x000000a6ff25723e */ /* 0x000fe200048060ff */
[----:B------:R-:W-:Y:S01]  /*d740*/  FMUL R162, R162, UR20 ;  /* 0x00000014a2a27c20 */ /* 0x000fe20008400000 */
[----:B------:R-:W-:Y:S01]  /*d750*/  F2FP.SATFINITE.E5M2.F32.PACK_AB_MERGE_C R165, RZ, R165, RZ ;  /* 0x000000a5ffa5723e */ /* 0x000fe200048060ff */
[----:B------:R-:W-:Y:S01]  /*d760*/  FMUL R161, R161, UR20 ;  /* 0x00000014a1a17c20 */ /* 0x000fe20008400000 */
[----:B------:R-:W-:Y:S01]  /*d770*/  F2FP.SATFINITE.E5M2.F32.PACK_AB_MERGE_C R163, RZ, R163, RZ ;  /* 0x000000a3ffa3723e */ /* 0x000fe200048060ff */
[----:B------:R-:W-:Y:S01]  /*d780*/  FMUL R160, R160, UR20 ;  /* 0x00000014a0a07c20 */ /* 0x000fe20008400000 */
[----:B------:R-:W-:Y:S01]  /*d790*/  ISETP.GE.AND P0, PT, R42, 0x89, PT ;  /* 0x000000892a00780c */ /* 0x000fe20003f06270 */
[----:B------:R-:W-:Y:S01]  /*d7a0*/  FMUL R159, R159, UR20 ;  /* 0x000000149f9f7c20 */ /* 0x000fe20008400000 */
[----:B0-----:R-:W-:Y:S01]  /*d7b0*/  F2FP.SATFINITE.E5M2.F32.PACK_AB_MERGE_C R25, RZ, R164, RZ ;  /* 0x000000a4ff19723e */ /* 0x001fe200048060ff */
[----:B------:R-:W-:Y:S01]  /*d7c0*/  @!P5 STG.E.U8 desc[UR14][R26.64+0x78], R37 ;  /* 0x000078251a00d986 */ /* 0x000fe2000c10110e */
[----:B------:R-:W-:-:S03]  /*d7d0*/  ISETP.LT.OR P5, PT, R41, 0x1, !P0 ;  /* 0x000000012900780c */ /* 0x000fc600047a1670 */
[----:B------:R-:W-:Y:S04]  /*d7e0*/  @!P2 STG.E.U8 desc[UR14][R26.64+0x79], R165 ;  /* 0x000079a51a00a986 */ /* 0x000fe8000c10110e */
[----:B------:R0:W-:Y:S01]  /*d7f0*/  @!P6 STG.E.U8 desc[UR14][R28.64], R25 ;  /* 0x000000191c00e986 */ /* 0x0001e2000c10110e */
[----:B------:R-:W-:-:S03]  /*d800*/  ISETP.LT.OR P6, PT, R41, 0x2, !P0 ;  /* 0x000000022900780c */ /* 0x000fc600047c1670 */
[----:B------:R-:W-:Y:S01]  /*d810*/  @!P3 STG.E.U8 desc[UR14][R28.64+0x1], R163 ;  /* 0x000001a31c00b986 */ /* 0x000fe2000c10110e */
[C---:B------:R-:W-:Y:S02]  /*d820*/  ISETP.LT.OR P3, PT, R41.reuse, 0x9, !P1 ;  /* 0x000000092900780c */ /* 0x040fe40004f61670 */
[----:B------:R-:W-:Y:S01]  /*d830*/  ISETP.LT.OR P2, PT, R41, 0xa, !P1 ;  /* 0x0000000a2900780c */ /* 0x000fe20004f41670 */
[----:B------:R-:W-:Y:S01]  /*d840*/  FMUL R158, R158, UR20 ;  /* 0x000000149e9e7c20 */ /* 0x000fe20008400000 */
[----:B------:R-:W-:Y:S01]  /*d850*/  F2FP.SATFINITE.E5M2.F32.PACK_AB_MERGE_C R33, RZ, R162, RZ ;  /* 0x000000a2ff21723e */ /* 0x000fe200048060ff */
[----:B------:R-:W-:Y:S01]  /*d860*/  FMUL R157, R157, UR20 ;  /* 0x000000149d9d7c20 */ /* 0x000fe20008400000 */
[----:B------:R-:W-:Y:S01]  /*d870*/  F2FP.SATFINITE.E5M2.F32.PACK_AB_MERGE_C R161, RZ, R161, RZ ;  /* 0x000000a1ffa1723e */ /* 0x000fe200048060ff */
[----:B------:R-:W-:Y:S01]  /*d880*/  FMUL R156, R156, UR20 ;  /* 0x000000149c9c7c20 */ /* 0x000fe20008400000 */
[----:B0-----:R-:W-:Y:S01]  /*d890*/  F2FP.SATFINITE.E5M2.F32.PACK_AB_MERGE_C R25, RZ, R160, RZ ;  /* 0x000000a0ff19723e */ /* 0x001fe200048060ff */
[----:B------:R-:W-:Y:S01]  /*d8a0*/  @!P5 STG.E.U8 desc[UR14][R30.64], R33 ;  /* 0x000000211e00d986 */ /* 0x000fe2000c10110e */
[----:B------:R-:W-:-:S02]  /*d8b0*/  F2FP.SATFINITE.E5M2.F32.PACK_AB_MERGE_C R159, RZ, R159, RZ ;  /* 0x0000009fff9f723e */ /* 0x000fc400048060ff */
[C---:B------:R-:W-:Y:S01]  /*d8c0*/  ISETP.LT.OR P5, PT, R41.reuse, 0x9, !P0 ;  /* 0x000000092900780c */ /* 0x040fe200047a1670 */
[----:B------:R-:W-:Y:S01]  /*d8d0*/  @!P6 STG.E.U8 desc[UR14][R30.64+0x1], R161 ;  /* 0x000001a11e00e986 */ /* 0x000fe2000c10110e */
[----:B------:R-:W-:-:S03]  /*d8e0*/  ISETP.LT.OR P6, PT, R41, 0xa, !P0 ;  /* 0x0000000a2900780c */ /* 0x000fc600047c1670 */
[----:B------:R0:W-:Y:S01]  /*d8f0*/  @!P3 STG.E.U8 desc[UR14][R28.64+0x8], R25 ;  /* 0x000008191c00b986 */ /* 0x0001e2000c10110e */
[----:B------:R-:W-:-:S03]  /*d900*/  ISETP.LT.OR P3, PT, R41, 0x11, !P1 ;  /* 0x000000112900780c */ /* 0x000fc60004f61670 */
[----:B------:R-:W-:Y:S01]  /*d910*/  @!P2 STG.E.U8 desc[UR14][R28.64+0x9], R159 ;  /* 0x0000099f1c00a986 */ /* 0x000fe2000c10110e */
[----:B------:R-:W-:Y:S01]  /*d920*/  ISETP.LT.OR P2, PT, R41, 0x12, !P1 ;  /* 0x000000122900780c */ /* 0x000fe20004f41670 */
[----:B------:R-:W-:Y:S01]  /*d930*/  FMUL R155, R155, UR20 ;  /* 0x000000149b9b7c20 */ /* 0x000fe20008400000 */
[----:B------:R-:W-:Y:S01]  /*d940*/  F2FP.SATFINITE.E5M2.F32.PACK_AB_MERGE_C R27, RZ, R158, RZ ;  /* 0x0000009eff1b723e */ /* 0x000fe200048060ff */
[----:B------:R-:W-:Y:S01]  /*d950*/  FMUL R154, R154, UR20 ;  /* 0x000000149a9a7c20 */ /* 0x000fe20008400000 */
[----:B------:R-:W-:Y:S01]  /*d960*/  F2FP.SATFINITE.E5M2.F32.PACK_AB_MERGE_C R157, RZ, R157, RZ ;  /* 0x0000009dff9d723e */ /* 0x000fe200048060ff */
[----:B------:R-:W-:Y:S01]  /*d970*/  FMUL R153, R153, UR20 ;  /* 0x0000001499997c20 */ /* 0x000fe20008400000 */
        /* <DEDUP_REMOVED lines=25> */
[----:B------:R1:W-:Y:S01]  /*db10*/  @!P2 STG.E.U8 desc[UR14][R28.64+0x19], R23 ;  /* 0x000019171c00a986 */ /* 0x0003e2000c10110e */
        /* <DEDUP_REMOVED lines=11> */
[----:B------:R0:W-:Y:S01]  /*dbd0*/  @!P6 STG.E.U8 desc[UR14][R30.64+0x19], R21 ;  /* 0x000019151e00e986 */ /* 0x0001e2000c10110e */
[----:B------:R-:W-:-:S03]  /*dbe0*/  ISETP.LT.OR P6, PT, R41, 0x22, !P0 ;  /* 0x000000222900780c */ /* 0x000fc600047c1670 */
[----:B------:R-:W-:Y:S01]  /*dbf0*/  @!P3 STG.E.U8 desc[UR14][R28.64+0x20], R25 ;  /* 0x000020191c00b986 */ /* 0x000fe2000c10110e */
[----:B------:R-:W-:-:S03]  /*dc00*/  ISETP.LT.OR P3, PT, R41, 0x29, !P1 ;  /* 0x000000292900780c */ /* 0x000fc60004f61670 */
[----:B------:R2:W-:Y:S01]  /*dc10*/  @!P2 STG.E.U8 desc[UR14][R28.64+0x21], R19 ;  /* 0x000021131c00a986 */ /* 0x0005e2000c10110e */
[----:B------:R-:W-:Y:S01]  /*dc20*/  ISETP.LT.OR P2, PT, R41, 0x2a, !P1 ;  /* 0x0000002a2900780c */ /* 0x000fe20004f41670 */
[----:B------:R-:W-:Y:S01]  /*dc30*/  FMUL R15, R15, UR20 ;  /* 0x000000140f0f7c20 */ /* 0x000fe20008400000 */
[----:B-1----:R-:W-:Y:S01]  /*dc40*/  F2FP.SATFINITE.E5M2.F32.PACK_AB_MERGE_C R23, RZ, R18, RZ ;  /* 0x00000012ff17723e */ /* 0x002fe200048060ff */
[----:B------:R-:W-:Y:S01]  /*dc50*/  FMUL R14, R14, UR20 ;  /* 0x000000140e0e7c20 */ /* 0x000fe20008400000 */
[----:B------:R-:W-:Y:S01]  /*dc60*/  F2FP.SATFINITE.E5M2.F32.PACK_AB_MERGE_C R17, RZ, R17, RZ ;  /* 0x00000011ff11723e */ /* 0x000fe200048060ff */
[----:B------:R-:W-:Y:S01]  /*dc70*/  FMUL R13, R13, UR20 ;  /* 0x000000140d0d7c20 */ /* 0x000fe20008400000 */
[----:B0-----:R-:W-:Y:S01]  /*dc80*/  F2FP.SATFINITE.E5M2.F32.PACK_AB_MERGE_C R21, RZ, R16, RZ ;  /* 0x00000010ff15723e */ /* 0x001fe200048060ff */
[----:B------:R-:W-:Y:S01]  /*dc90*/  @!P5 STG.E.U8 desc[UR14][R30.64+0x20], R23 ;  /* 0x000020171e00d986 */ /* 0x000fe2000c10110e */
[----:B------:R-:W-:Y:S02]  /*dca0*/  F2FP.SATFINITE.E5M2.F32.PACK_AB_MERGE_C R15, RZ, R15, RZ ;  /* 0x0000000fff0f723e */ /* 0x000fe400048060ff */
[C---:B------:R-:W-:Y:S01]  /*dcb0*/  ISETP.LT.OR P5, PT, R41.reuse, 0x29, !P0 ;  /* 0x000000292900780c */ /* 0x040fe200047a1670 */
[----:B------:R-:W-:Y:S01]  /*dcc0*/  @!P6 STG.E.U8 desc[UR14][R30.64+0x21], R17 ;  /* 0x000021111e00e986 */ /* 0x000fe2000c10110e */
[----:B------:R-:W-:-:S03]  /*dcd0*/  ISETP.LT.OR P6, PT, R41, 0x2a, !P0 ;  /* 0x0000002a2900780c */ /* 0x000fc600047c1670 */
[----:B------:R-:W-:Y:S01]  /*dce0*/  @!P3 STG.E.U8 desc[UR14][R28.64+0x28], R21 ;  /* 0x000028151c00b986 */ /* 0x000fe2000c10110e */
[C---:B------:R-:W-:Y:S01]  /*dcf0*/  ISETP.LT.OR P3, PT, R41.reuse, 0x31, !P1 ;  /* 0x000000312900780c */ /* 0x040fe20004f61670 */
[----:B------:R-:W-:Y:S02]  /*dd00*/  FMUL R12, R12, UR20 ;  /* 0x000000140c0c7c20 */ /* 0x000fe40008400000 */
[----:B------:R0:W-:Y:S01]  /*dd10*/  @!P2 STG.E.U8 desc[UR14][R28.64+0x29], R15 ;  /* 0x0000290f1c00a986 */ /* 0x0001e2000c10110e */
[----:B------:R-:W-:Y:S01]  /*dd20*/  ISETP.LT.OR P2, PT, R41, 0x32, !P1 ;  /* 0x000000322900780c */ /* 0x000fe20004f41670 */
[----:B------:R-:W-:Y:S01]  /*dd30*/  FMUL R11, R11, UR20 ;  /* 0x000000140b0b7c20 */ /* 0x000fe20008400000 */
[----:B--2---:R-:W-:Y:S01]  /*dd40*/  F2FP.SATFINITE.E5M2.F32.PACK_AB_MERGE_C R19, RZ, R14, RZ ;  /* 0x0000000eff13723e */ /* 0x004fe200048060ff */
[----:B------:R-:W2:Y:S01]  /*dd50*/  LDL.LU R222, [R1+0x18] ;  /* 0x0000180001de7983 */ /* 0x000ea20000300800 */
[----:B------:R-:W-:Y:S02]  /*dd60*/  F2FP.SATFINITE.E5M2.F32.PACK_AB_MERGE_C R13, RZ, R13, RZ ;  /* 0x0000000dff0d723e */ /* 0x000fe400048060ff */
[----:B------:R-:W-:Y:S01]  /*dd70*/  F2FP.SATFINITE.E5M2.F32.PACK_AB_MERGE_C R11, RZ, R11, RZ ;  /* 0x0000000bff0b723e */ /* 0x000fe200048060ff */
[----:B------:R-:W-:Y:S01]  /*dd80*/  @!P5 STG.E.U8 desc[UR14][R30.64+0x28], R19 ;  /* 0x000028131e00d986 */ /* 0x000fe2000c10110e */
[----:B0-----:R-:W-:-:S03]  /*dd90*/  F2FP.SATFINITE.E5M2.F32.PACK_AB_MERGE_C R15, RZ, R12, RZ ;  /* 0x0000000cff0f723e */ /* 0x001fc600048060ff */
[----:B------:R0:W-:Y:S01]  /*dda0*/  @!P6 STG.E.U8 desc[UR14][R30.64+0x29], R13 ;  /* 0x0000290d1e00e986 */ /* 0x0001e2000c10110e */
[C---:B------:R-:W-:Y:S02]  /*ddb0*/  ISETP.LT.OR P5, PT, R41.reuse, 0x31, !P0 ;  /* 0x000000312900780c */ /* 0x040fe400047a1670 */
[C---:B------:R-:W-:Y:S01]  /*ddc0*/  ISETP.LT.OR P6, PT, R41.reuse, 0x32, !P0 ;  /* 0x000000322900780c */ /* 0x040fe200047c1670 */
[----:B------:R-:W-:Y:S01]  /*ddd0*/  @!P3 STG.E.U8 desc[UR14][R28.64+0x30], R15 ;  /* 0x0000300f1c00b986 */ /* 0x000fe2000c10110e */
[----:B------:R-:W-:Y:S01]  /*dde0*/  ISETP.LT.OR P3, PT, R41, 0x39, !P1 ;  /* 0x000000392900780c */ /* 0x000fe20004f61670 */
[----:B------:R-:W-:Y:S01]  /*ddf0*/  FMUL R10, R10, UR20 ;  /* 0x000000140a0a7c20 */ /* 0x000fe20008400000 */
[----:B------:R-:W-:Y:S01]  /*de00*/  FMUL R9, R9, UR20 ;  /* 0x0000001409097c20 */ /* 0x000fe20008400000 */
[----:B------:R-:W2:Y:S01]  /*de10*/  LDL.LU R223, [R1+0x14] ;  /* 0x0000140001df7983 */ /* 0x000ea20000300800 */
[----:B------:R-:W-:-:S03]  /*de20*/  FMUL R8, R8, UR20 ;  /* 0x0000001408087c20 */ /* 0x000fc60008400000 */
[----:B------:R-:W2:Y:S01]  /*de30*/  LDL.LU R221, [R1+0x10] ;  /* 0x0000100001dd7983 */ /* 0x000ea20000300800 */
[----:B------:R-:W-:-:S03]  /*de40*/  F2FP.SATFINITE.E5M2.F32.PACK_AB_MERGE_C R17, RZ, R10, RZ ;  /* 0x0000000aff11723e */ /* 0x000fc600048060ff */
[----:B------:R-:W2:Y:S01]  /*de50*/  LDL.LU R220, [R1+0xc] ;  /* 0x00000c0001dc7983 */ /* 0x000ea20000300800 */
[----:B------:R-:W-:Y:S01]  /*de60*/  F2FP.SATFINITE.E5M2.F32.PACK_AB_MERGE_C R9, RZ, R9, RZ ;  /* 0x00000009ff09723e */ /* 0x000fe200048060ff */
[----:B------:R-:W-:Y:S01]  /*de70*/  FMUL R7, R7, UR20 ;  /* 0x0000001407077c20 */ /* 0x000fe20008400000 */
[----:B0-----:R-:W-:Y:S01]  /*de80*/  F2FP.SATFINITE.E5M2.F32.PACK_AB_MERGE_C R13, RZ, R8, RZ ;  /* 0x00000008ff0d723e */ /* 0x001fe200048060ff */
[----:B------:R0:W-:Y:S01]  /*de90*/  @!P2 STG.E.U8 desc[UR14][R28.64+0x31], R11 ;  /* 0x0000310b1c00a986 */ /* 0x0001e2000c10110e */
[----:B------:R-:W-:Y:S01]  /*dea0*/  ISETP.LT.OR P2, PT, R41, 0x3a, !P1 ;  /* 0x0000003a2900780c */ /* 0x000fe20004f41670 */
[----:B-----5:R-:W-:Y:S01]  /*deb0*/  FMUL R2, R2, UR20 ;  /* 0x0000001402027c20 */ /* 0x020fe20008400000 */
[----:B------:R-:W-:Y:S01]  /*dec0*/  F2FP.SATFINITE.E5M2.F32.PACK_AB_MERGE_C R7, RZ, R7, RZ ;  /* 0x00000007ff07723e */ /* 0x000fe200048060ff */
[----:B------:R-:W-:Y:S01]  /*ded0*/  @!P5 STG.E.U8 desc[UR14][R30.64+0x30], R17 ;  /* 0x000030111e00d986 */ /* 0x000fe2000c10110e */
[----:B------:R-:W-:Y:S01]  /*dee0*/  FMUL R3, R3, UR20 ;  /* 0x0000001403037c20 */ /* 0x000fe20008400000 */
[----:B------:R-:W-:Y:S01]  /*def0*/  FMUL R4, R4, UR20 ;  /* 0x0000001404047c20 */ /* 0x000fe20008400000 */
[C---:B------:R-:W-:Y:S01]  /*df00*/  ISETP.LT.OR P5, PT, R41.reuse, 0x39, !P0 ;  /* 0x000000392900780c */ /* 0x040fe200047a1670 */
[----:B------:R1:W-:Y:S01]  /*df10*/  @!P6 STG.E.U8 desc[UR14][R30.64+0x31], R9 ;  /* 0x000031091e00e986 */ /* 0x0003e2000c10110e */
[----:B------:R-:W-:Y:S01]  /*df20*/  ISETP.LT.OR P6, PT, R41, 0x3a, !P0 ;  /* 0x0000003a2900780c */ /* 0x000fe200047c1670 */
[----:B------:R-:W-:Y:S01]  /*df30*/  FMUL R6, R6, UR20 ;  /* 0x0000001406067c20 */ /* 0x000fe20008400000 */
[----:B------:R-:W-:Y:S01]  /*df40*/  FMUL R5, R5, UR20 ;  /* 0x0000001405057c20 */ /* 0x000fe20008400000 */
[----:B------:R3:W-:Y:S01]  /*df50*/  @!P3 STG.E.U8 desc[UR14][R28.64+0x38], R13 ;  /* 0x0000380d1c00b986 */ /* 0x0007e2000c10110e */
[----:B------:R-:W-:Y:S01]  /*df60*/  ISETP.LT.OR P3, PT, R41, 0x41, !P1 ;  /* 0x000000412900780c */ /* 0x000fe20004f61670 */
[----:B------:R-:W-:Y:S01]  /*df70*/  FMUL R0, R0, UR20 ;  /* 0x0000001400007c20 */ /* 0x000fe20008400000 */
[----:B0-----:R-:W-:Y:S01]  /*df80*/  F2FP.SATFINITE.E5M2.F32.PACK_AB_MERGE_C R11, RZ, R6, RZ ;  /* 0x00000006ff0b723e */ /* 0x001fe200048060ff */
[----:B------:R-:W2:Y:S01]  /*df90*/  LDL.LU R224, [R1+0x1c] ;  /* 0x00001c0001e07983 */ /* 0x000ea20000300800 */
[----:B------:R-:W-:-:S03]  /*dfa0*/  F2FP.SATFINITE.E5M2.F32.PACK_AB_MERGE_C R5, RZ, R5, RZ ;  /* 0x00000005ff05723e */ /* 0x000fc600048060ff */
[----:B------:R0:W-:Y:S01]  /*dfb0*/  @!P2 STG.E.U8 desc[UR14][R28.64+0x39], R7 ;  /* 0x000039071c00a986 */ /* 0x0001e2000c10110e */
[----:B-1----:R-:W-:Y:S01]  /*dfc0*/  F2FP.SATFINITE.E5M2.F32.PACK_AB_MERGE_C R9, RZ, R4, RZ ;  /* 0x00000004ff09723e */ /* 0x002fe200048060ff */
[----:B------:R-:W-:Y:S01]  /*dfd0*/  FMUL R4, R226, UR20 ;  /* 0x00000014e2047c20 */ /* 0x000fe20008400000 */
[----:B------:R-:W-:Y:S01]  /*dfe0*/  ISETP.LT.OR P2, PT, R41, 0x42, !P1 ;  /* 0x000000422900780c */ /* 0x000fe20004f41670 */
[----:B------:R-:W-:Y:S01]  /*dff0*/  @!P5 STG.E.U8 desc[UR14][R30.64+0x38], R11 ;  /* 0x0000380b1e00d986 */ /* 0x000fe2000c10110e */
[----:B---3--:R-:W-:Y:S01]  /*e000*/  F2FP.SATFINITE.E5M2.F32.PACK_AB_MERGE_C R13, RZ, R2, RZ ;  /* 0x00000002ff0d723e */ /* 0x008fe200048060ff */
[----:B----4-:R-:W-:Y:S01]  /*e010*/  FMUL R2, R225, UR20 ;  /* 0x00000014e1027c20 */ /* 0x010fe20008400000 */
[----:B------:R-:W-:Y:S01]  /*e020*/  ISETP.LT.OR P5, PT, R41, 0x41, !P0 ;  /* 0x000000412900780c */ /* 0x000fe200047a1670 */
[----:B------:R-:W3:Y:S01]  /*e030*/  LDL.LU R225, [R1+0x20] ;  /* 0x0000200001e17983 */ /* 0x000ee20000300800 */
[----:B0-----:R-:W-:Y:S01]  /*e040*/  F2FP.SATFINITE.E5M2.F32.PACK_AB_MERGE_C R7, RZ, R3, RZ ;  /* 0x00000003ff07723e */ /* 0x001fe200048060ff */
[----:B------:R-:W-:-:S02]  /*e050*/  FMUL R3, R227, UR20 ;  /* 0x00000014e3037c20 */ /* 0x000fc40008400000 */
[----:B------:R0:W-:Y:S01]  /*e060*/  @!P6 STG.E.U8 desc[UR14][R30.64+0x39], R5 ;  /* 0x000039051e00e986 */ /* 0x0001e2000c10110e */
[----:B------:R-:W-:-:S03]  /*e070*/  ISETP.LT.OR P6, PT, R41, 0x42, !P0 ;  /* 0x000000422900780c */ /* 0x000fc600047c1670 */
[----:B------:R-:W4:Y:S04]  /*e080*/  LDL.LU R227, [R1+0x24] ;  /* 0x0000240001e37983 */ /* 0x000f280000300800 */
[----:B------:R-:W4:Y:S04]  /*e090*/  LDL.LU R226, [R1+0x28] ;  /* 0x0000280001e27983 */ /* 0x000f280000300800 */
[----:B------:R-:W-:Y:S01]  /*e0a0*/  @!P3 STG.E.U8 desc[UR14][R28.64+0x40], R9 ;  /* 0x000040091c00b986 */ /* 0x000fe2000c10110e */
[C---:B------:R-:W-:Y:S02]  /*e0b0*/  ISETP.LT.OR P3, PT, R41.reuse, 0x49, !P1 ;  /* 0x000000492900780c */ /* 0x040fe40004f61670 */
[----:B0-----:R-:W-:Y:S01]  /*e0c0*/  F2FP.SATFINITE.E5M2.F32.PACK_AB_MERGE_C R5, RZ, R0, RZ ;  /* 0x00000000ff05723e */ /* 0x001fe200048060ff */
[----:B------:R0:W-:Y:S01]  /*e0d0*/  @!P2 STG.E.U8 desc[UR14][R28.64+0x41], R7 ;  /* 0x000041071c00a986 */ /* 0x0001e2000c10110e */
[----:B------:R-:W-:-:S03]  /*e0e0*/  ISETP.LT.OR P2, PT, R41, 0x4a, !P1 ;  /* 0x0000004a2900780c */ /* 0x000fc60004f41670 */
[----:B------:R-:W-:Y:S01]  /*e0f0*/  @!P5 STG.E.U8 desc[UR14][R30.64+0x40], R13 ;  /* 0x0000400d1e00d986 */ /* 0x000fe2000c10110e */
[----:B------:R-:W-:-:S03]  /*e100*/  ISETP.LT.OR P5, PT, R41, 0x49, !P0 ;  /* 0x000000492900780c */ /* 0x000fc600047a1670 */
[----:B------:R1:W-:Y:S01]  /*e110*/  @!P6 STG.E.U8 desc[UR14][R30.64+0x41], R5 ;  /* 0x000041051e00e986 */ /* 0x0003e2000c10110e */
[----:B0-----:R-:W-:Y:S02]  /*e120*/  F2FP.SATFINITE.E5M2.F32.PACK_AB_MERGE_C R7, RZ, R2, RZ ;  /* 0x00000002ff07723e */ /* 0x001fe400048060ff */
[----:B------:R-:W-:-:S03]  /*e130*/  ISETP.LT.OR P6, PT, R41, 0x4a, !P0 ;  /* 0x0000004a2900780c */ /* 0x000fc600047c1670 */
[----:B------:R0:W-:Y:S01]  /*e140*/  @!P3 STG.E.U8 desc[UR14][R28.64+0x48], R7 ;  /* 0x000048071c00b986 */ /* 0x0001e2000c10110e */
[----:B------:R-:W-:Y:S02]  /*e150*/  ISETP.LT.OR P3, PT, R41, 0x51, !P1 ;  /* 0x000000512900780c */ /* 0x000fe40004f61670 */
[----:B------:R-:W-:Y:S02]  /*e160*/  F2FP.SATFINITE.E5M2.F32.PACK_AB_MERGE_C R9, RZ, R3, RZ ;  /* 0x00000003ff09723e */ /* 0x000fe400048060ff */
[----:B------:R-:W-:-:S03]  /*e170*/  F2FP.SATFINITE.E5M2.F32.PACK_AB_MERGE_C R11, RZ, R4, RZ ;  /* 0x00000004ff0b723e */ /* 0x000fc600048060ff */
[----:B------:R0:W-:Y:S04]  /*e180*/  @!P2 STG.E.U8 desc[UR14][R28.64+0x49], R9 ;  /* 0x000049091c00a986 */ /* 0x0001e8000c10110e */
[----:B------:R-:W-:Y:S01]  /*e190*/  @!P5 STG.E.U8 desc[UR14][R30.64+0x48], R11 ;  /* 0x0000480b1e00d986 */ /* 0x000fe2000c10110e */
[----:B--2---:R-:W-:Y:S01]  /*e1a0*/  FMUL R2, R221, UR20 ;  /* 0x00000014dd027c20 */ /* 0x004fe20008400000 */
[----:B------:R-:W-:Y:S02]  /*e1b0*/  FMUL R0, R220, UR20 ;  /* 0x00000014dc007c20 */ /* 0x000fe40008400000 */
[----:B------:R-:W2:Y:S04]  /*e1c0*/  LDL.LU R220, [R1+0x2c] ;  /* 0x00002c0001dc7983 */ /* 0x000ea80000300800 */
[----:B------:R-:W2:Y:S01]  /*e1d0*/  LDL.LU R221, [R1+0x30] ;  /* 0x0000300001dd7983 */ /* 0x000ea20000300800 */
[----:B-1----:R-:W-:Y:S01]  /*e1e0*/  F2FP.SATFINITE.E5M2.F32.PACK_AB_MERGE_C R5, RZ, R0, RZ ;  /* 0x00000000ff05723e */ /* 0x002fe200048060ff */
[----:B------:R-:W-:Y:S01]  /*e1f0*/  FMUL R0, R222, UR20 ;  /* 0x00000014de007c20 */ /* 0x000fe20008400000 */
[----:B------:R-:W-:Y:S01]  /*e200*/  FMUL R3, R223, UR20 ;  /* 0x00000014df037c20 */ /* 0x000fe20008400000 */
[----:B0-----:R-:W-:Y:S01]  /*e210*/  F2FP.SATFINITE.E5M2.F32.PACK_AB_MERGE_C R7, RZ, R2, RZ ;  /* 0x00000002ff07723e */ /* 0x001fe200048060ff */
[----:B------:R-:W2:Y:S02]  /*e220*/  LDL.LU R223, [R1+0x34] ;  /* 0x0000340001df7983 */ /* 0x000ea40000300800 */
[----:B------:R-:W-:-:S02]  /*e230*/  F2FP.SATFINITE.E5M2.F32.PACK_AB_MERGE_C R13, RZ, R0, RZ ;  /* 0x00000000ff0d723e */ /* 0x000fc400048060ff */
[----:B------:R-:W2:Y:S01]  /*e240*/  LDL.LU R222, [R1+0x38] ;  /* 0x0000380001de7983 */ /* 0x000ea20000300800 */
[----:B------:R-:W-:Y:S01]  /*e250*/  F2FP.SATFINITE.E5M2.F32.PACK_AB_MERGE_C R9, RZ, R3, RZ ;  /* 0x00000003ff09723e */ /* 0x000fe200048060ff */
[----:B------:R-:W-:Y:S02]  /*e260*/  FMUL R2, R224, UR20 ;  /* 0x00000014e0027c20 */ /* 0x000fe40008400000 */
[----:B------:R-:W2:Y:S04]  /*e270*/  LDL.LU R224, [R1+0x3c] ;  /* 0x00003c0001e07983 */ /* 0x000ea80000300800 */
[----:B------:R-:W-:Y:S01]  /*e280*/  @!P6 STG.E.U8 desc[UR14][R30.64+0x49], R5 ;  /* 0x000049051e00e986 */ /* 0x000fe2000c10110e */
[----:B---3--:R-:W-:-:S03]  /*e290*/  FMUL R0, R225, UR20 ;  /* 0x00000014e1007c20 */ /* 0x008fc60008400000 */
[----:B------:R0:W-:Y:S04]  /*e2a0*/  @!P3 STG.E.U8 desc[UR14][R28.64+0x50], R7 ;  /* 0x000050071c00b986 */ /* 0x0001e8000c10110e */
[----:B------:R-:W3:Y:S01]  /*e2b0*/  LDL.LU R225, [R1+0x40] ;  /* 0x0000400001e17983 */ /* 0x000ee20000300800 */
[----:B----4-:R-:W-:-:S03]  /*e2c0*/  FMUL R3, R227, UR20 ;  /* 0x00000014e3037c20 */ /* 0x010fc60008400000 */
[----:B------:R-:W4:Y:S01]  /*e2d0*/  LDL.LU R227, [R1+0x44] ;  /* 0x0000440001e37983 */ /* 0x000f220000300800 */
[----:B0-----:R-:W-:Y:S01]  /*e2e0*/  F2FP.SATFINITE.E5M2.F32.PACK_AB_MERGE_C R7, RZ, R0, RZ ;  /* 0x00000000ff07723e */ /* 0x001fe200048060ff */
[----:B------:R-:W-:Y:S02]  /*e2f0*/  FMUL R0, R226, UR20 ;  /* 0x00000014e2007c20 */ /* 0x000fe40008400000 */
[----:B------:R-:W4:Y:S01]  /*e300*/  LDL.LU R226, [R1+0x48] ;  /* 0x0000480001e27983 */ /* 0x000f220000300800 */
[C---:B------:R-:W-:Y:S02]  /*e310*/  ISETP.LT.OR P2, PT, R41.reuse, 0x52, !P1 ;  /* 0x000000522900780c */ /* 0x040fe40004f41670 */
[C---:B------:R-:W-:Y:S01]  /*e320*/  ISETP.LT.OR P6, PT, R41.reuse, 0x52, !P0 ;  /* 0x000000522900780c */ /* 0x040fe200047c1670 */
[----:B------:R-:W4:Y:S01]  /*e330*/  LDL.LU R218, [R1+0x4c] ;  /* 0x00004c0001da7983 */ /* 0x000f220000300800 */
[----:B------:R-:W-:Y:S02]  /*e340*/  F2FP.SATFINITE.E5M2.F32.PACK_AB_MERGE_C R5, RZ, R2, RZ ;  /* 0x00000002ff05723e */ /* 0x000fe400048060ff */
[----:B------:R-:W-:-:S02]  /*e350*/  ISETP.LT.OR P5, PT, R41, 0x51, !P0 ;  /* 0x000000512900780c */ /* 0x000fc400047a1670 */
[----:B------:R-:W-:Y:S02]  /*e360*/  F2FP.SATFINITE.E5M2.F32.PACK_AB_MERGE_C R11, RZ, R0, RZ ;  /* 0x00000000ff0b723e */ /* 0x000fe400048060ff */
[----:B------:R-:W-:-:S03]  /*e370*/  ISETP.LT.OR P3, PT, R41, 0x59, !P1 ;  /* 0x000000592900780c */ /* 0x000fc60004f61670 */
[----:B------:R0:W-:Y:S01]  /*e380*/  @!P2 STG.E.U8 desc[UR14][R28.64+0x51], R9 ;  /* 0x000051091c00a986 */ /* 0x0001e2000c10110e */
[----:B------:R-:W-:-:S03]  /*e390*/  ISETP.LT.OR P2, PT, R41, 0x5a, !P1 ;  /* 0x0000005a2900780c */ /* 0x000fc60004f41670 */
[----:B------:R1:W-:Y:S01]  /*e3a0*/  @!P6 STG.E.U8 desc[UR14][R30.64+0x51], R5 ;  /* 0x000051051e00e986 */ /* 0x0003e2000c10110e */
[----:B------:R-:W-:-:S03]  /*e3b0*/  ISETP.LT.OR P6, PT, R41, 0x5a, !P0 ;  /* 0x0000005a2900780c */ /* 0x000fc600047c1670 */
[----:B------:R-:W-:Y:S01]  /*e3c0*/  @!P5 STG.E.U8 desc[UR14][R30.64+0x50], R13 ;  /* 0x0000500d1e00d986 */ /* 0x000fe2000c10110e */
[----:B0-----:R-:W-:-:S03]  /*e3d0*/  F2FP.SATFINITE.E5M2.F32.PACK_AB_MERGE_C R9, RZ, R3, RZ ;  /* 0x00000003ff09723e */ /* 0x001fc600048060ff */
[----:B------:R0:W-:Y:S04]  /*e3e0*/  @!P3 STG.E.U8 desc[UR14][R28.64+0x58], R7 ;  /* 0x000058071c00b986 */ /* 0x0001e8000c10110e */
[----:B------:R0:W-:Y:S01]  /*e3f0*/  @!P2 STG.E.U8 desc[UR14][R28.64+0x59], R9 ;  /* 0x000059091c00a986 */ /* 0x0001e2000c10110e */
[----:B--2---:R-:W-:-:S03]  /*e400*/  FMUL R0, R220, UR20 ;  /* 0x00000014dc007c20 */ /* 0x004fc60008400000 */
[----:B------:R-:W2:Y:S01]  /*e410*/  LDL.LU R220, [R1+0x50] ;  /* 0x0000500001dc7983 */ /* 0x000ea20000300800 */
[----:B------:R-:W-:-:S03]  /*e420*/  FMUL R2, R221, UR20 ;  /* 0x00000014dd027c20 */ /* 0x000fc60008400000 */
[----:B------:R-:W2:Y:S01]  /*e430*/  LDL.LU R221, [R1+0x54] ;  /* 0x0000540001dd7983 */ /* 0x000ea20000300800 */
[----:B-1----:R-:W-:Y:S01]  /*e440*/  F2FP.SATFINITE.E5M2.F32.PACK_AB_MERGE_C R5, RZ, R0, RZ ;  /* 0x00000000ff05723e */ /* 0x002fe200048060ff */
[----:B------:R-:W-:Y:S02]  /*e450*/  FMUL R3, R223, UR20 ;  /* 0x00000014df037c20 */ /* 0x000fe40008400000 */
[----:B------:R-:W2:Y:S01]  /*e460*/  LDL.LU R223, [R1+0x58] ;  /* 0x0000580001df7983 */ /* 0x000ea20000300800 */
[----:B0-----:R-:W-:Y:S01]  /*e470*/  F2FP.SATFINITE.E5M2.F32.PACK_AB_MERGE_C R7, RZ, R2, RZ ;  /* 0x00000002ff07723e */ /* 0x001fe200048060ff */
[----:B------:R-:W-:Y:S01]  /*e480*/  FMUL R4, R222, UR20 ;  /* 0x00000014de047c20 */ /* 0x000fe20008400000 */
[----:B------:R-:W-:Y:S01]  /*e490*/  F2FP.SATFINITE.E5M2.F32.PACK_AB_MERGE_C R9, RZ, R3, RZ ;  /* 0x00000003ff09723e */ /* 0x000fe200048060ff */
[----:B------:R-:W2:Y:S01]  /*e4a0*/  LDL.LU R222, [R1+0x5c] ;  /* 0x00005c0001de7983 */ /* 0x000ea20000300800 */
[----:B------:R-:W-:-:S03]  /*e4b0*/  FMUL R0, R224, UR20 ;  /* 0x00000014e0007c20 */ /* 0x000fc60008400000 */
[----:B------:R0:W-:Y:S04]  /*e4c0*/  @!P6 STG.E.U8 desc[UR14][R30.64+0x59], R5 ;  /* 0x000059051e00e986 */ /* 0x0001e8000c10110e */
[----:B------:R-:W2:Y:S01]  /*e4d0*/  LDL.LU R224, [R1+0x60] ;  /* 0x0000600001e07983 */ /* 0x000ea20000300800 */
[----:B0-----:R-:W-:Y:S01]  /*e4e0*/  F2FP.SATFINITE.E5M2.F32.PACK_AB_MERGE_C R5, RZ, R0, RZ ;  /* 0x00000000ff05723e */ /* 0x001fe200048060ff */
[----:B---3--:R-:W-:Y:S02]  /*e4f0*/  FMUL R2, R225, UR20 ;  /* 0x00000014e1027c20 */ /* 0x008fe40008400000 */
[----:B------:R-:W3:Y:S01]  /*e500*/  LDL.LU R225, [R1+0x64] ;  /* 0x0000640001e17983 */ /* 0x000ee20000300800 */
[----:B----4-:R-:W-:-:S03]  /*e510*/  FMUL R3, R227, UR20 ;  /* 0x00000014e3037c20 */ /* 0x010fc60008400000 */
[----:B------:R-:W4:Y:S01]  /*e520*/  LDL.LU R227, [R1+0x68] ;  /* 0x0000680001e37983 */ /* 0x000f220000300800 */
[----:B------:R-:W-:-:S03]  /*e530*/  FMUL R0, R226, UR20 ;  /* 0x00000014e2007c20 */ /* 0x000fc60008400000 */
[----:B------:R-:W4:Y:S01]  /*e540*/  LDL.LU R226, [R1+0x6c] ;  /* 0x00006c0001e27983 */ /* 0x000f220000300800 */
[C---:B------:R-:W-:Y:S02]  /*e550*/  ISETP.LT.OR P5, PT, R41.reuse, 0x59, !P0 ;  /* 0x000000592900780c */ /* 0x040fe400047a1670 */
[C---:B------:R-:W-:Y:S02]  /*e560*/  ISETP.LT.OR P2, PT, R41.reuse, 0x62, !P1 ;  /* 0x000000622900780c */ /* 0x040fe40004f41670 */
[C---:B------:R-:W-:Y:S02]  /*e570*/  ISETP.LT.OR P3, PT, R41.reuse, 0x61, !P1 ;  /* 0x000000612900780c */ /* 0x040fe40004f61670 */
[----:B------:R-:W-:-:S07]  /*e580*/  ISETP.LT.OR P6, PT, R41, 0x62, !P0 ;  /* 0x000000622900780c */ /* 0x000fce00047c1670 */
[----:B------:R-:W-:Y:S01]  /*e590*/  @!P5 STG.E.U8 desc[UR14][R30.64+0x58], R11 ;  /* 0x0000580b1e00d986 */ /* 0x000fe2000c10110e */
[----:B------:R-:W-:-:S03]  /*e5a0*/  ISETP.LT.OR P5, PT, R41, 0x61, !P0 ;  /* 0x000000612900780c */ /* 0x000fc600047a1670 */
[----:B------:R0:W-:Y:S01]  /*e5b0*/  @!P2 STG.E.U8 desc[UR14][R28.64+0x61], R9 ;  /* 0x000061091c00a986 */ /* 0x0001e2000c10110e */
[----:B------:R-:W-:-:S03]  /*e5c0*/  ISETP.LT.OR P2, PT, R41, 0x6a, !P1 ;  /* 0x0000006a2900780c */ /* 0x000fc60004f41670 */
[----:B------:R1:W-:Y:S01]  /*e5d0*/  @!P3 STG.E.U8 desc[UR14][R28.64+0x60], R7 ;  /* 0x000060071c00b986 */ /* 0x0003e2000c10110e */
[----:B------:R-:W-:Y:S02]  /*e5e0*/  ISETP.LT.OR P3, PT, R41, 0x69, !P1 ;  /* 0x000000692900780c */ /* 0x000fe40004f61670 */
[----:B------:R-:W-:Y:S01]  /*e5f0*/  F2FP.SATFINITE.E5M2.F32.PACK_AB_MERGE_C R13, RZ, R4, RZ ;  /* 0x00000004ff0d723e */ /* 0x000fe200048060ff */
[----:B------:R1:W-:Y:S01]  /*e600*/  @!P6 STG.E.U8 desc[UR14][R30.64+0x61], R5 ;  /* 0x000061051e00e986 */ /* 0x0003e2000c10110e */
[----:B0-----:R-:W-:-:S03]  /*e610*/  F2FP.SATFINITE.E5M2.F32.PACK_AB_MERGE_C R9, RZ, R3, RZ ;  /* 0x00000003ff09723e */ /* 0x001fc600048060ff */
[----:B------:R-:W-:Y:S01]  /*e620*/  @!P5 STG.E.U8 desc[UR14][R30.64+0x60], R13 ;  /* 0x0000600d1e00d986 */ /* 0x000fe2000c10110e */
[----:B-1----:R-:W-:-:S03]  /*e630*/  F2FP.SATFINITE.E5M2.F32.PACK_AB_MERGE_C R7, RZ, R2, RZ ;  /* 0x00000002ff07723e */ /* 0x002fc600048060ff */
[----:B------:R-:W-:Y:S01]  /*e640*/  @!P2 STG.E.U8 desc[UR14][R28.64+0x69], R9 ;  /* 0x000069091c00a986 */ /* 0x000fe2000c10110e */
[C---:B------:R-:W-:Y:S02]  /*e650*/  ISETP.LT.OR P5, PT, R41.reuse, 0x69, !P0 ;  /* 0x000000692900780c */ /* 0x040fe400047a1670 */
[C---:B------:R-:W-:Y:S01]  /*e660*/  ISETP.LT.OR P6, PT, R41.reuse, 0x6a, !P0 ;  /* 0x0000006a2900780c */ /* 0x040fe200047c1670 */
[----:B------:R0:W-:Y:S01]  /*e670*/  @!P3 STG.E.U8 desc[UR14][R28.64+0x68], R7 ;  /* 0x000068071c00b986 */ /* 0x0001e2000c10110e */
[C---:B------:R-:W-:Y:S01]  /*e680*/  ISETP.LT.OR P2, PT, R41.reuse, 0x72, !P1 ;  /* 0x000000722900780c */ /* 0x040fe20004f41670 */
[----:B------:R-:W-:Y:S01]  /*e690*/  FMUL R2, R218, UR20 ;  /* 0x00000014da027c20 */ /* 0x000fe20008400000 */
[----:B------:R-:W-:Y:S02]  /*e6a0*/  ISETP.LT.OR P3, PT, R41, 0x71, !P1 ;  /* 0x000000712900780c */ /* 0x000fe40004f61670 */
[----:B------:R-:W-:Y:S02]  /*e6b0*/  F2FP.SATFINITE.E5M2.F32.PACK_AB_MERGE_C R11, RZ, R0, RZ ;  /* 0x00000000ff0b723e */ /* 0x000fe400048060ff */
[----:B------:R-:W-:-:S03]  /*e6c0*/  F2FP.SATFINITE.E5M2.F32.PACK_AB_MERGE_C R5, RZ, R2, RZ ;  /* 0x00000002ff05723e */ /* 0x000fc600048060ff */
[----:B------:R-:W-:Y:S01]  /*e6d0*/  @!P5 STG.E.U8 desc[UR14][R30.64+0x68], R11 ;  /* 0x0000680b1e00d986 */ /* 0x000fe2000c10110e */
[----:B------:R-:W-:-:S03]  /*e6e0*/  ISETP.LT.OR P5, PT, R41, 0x71, !P0 ;  /* 0x000000712900780c */ /* 0x000fc600047a1670 */
[----:B------:R-:W-:Y:S01]  /*e6f0*/  @!P6 STG.E.U8 desc[UR14][R30.64+0x69], R5 ;  /* 0x000069051e00e986 */ /* 0x000fe2000c10110e */
[----:B------:R-:W-:Y:S01]  /*e700*/  ISETP.LT.OR P6, PT, R41, 0x72, !P0 ;  /* 0x000000722900780c */ /* 0x000fe200047c1670 */
[----:B--2---:R-:W-:Y:S01]  /*e710*/  FMUL R0, R220, UR20 ;  /* 0x00000014dc007c20 */ /* 0x004fe20008400000 */
[----:B------:R-:W-:-:S04]  /*e720*/  FMUL R3, R221, UR20 ;  /* 0x00000014dd037c20 */ /* 0x000fc80008400000 */
[----:B0-----:R-:W-:Y:S02]  /*e730*/  F2FP.SATFINITE.E5M2.F32.PACK_AB_MERGE_C R7, RZ, R0, RZ ;  /* 0x00000000ff07723e */ /* 0x001fe400048060ff */
[----:B------:R-:W-:Y:S01]  /*e740*/  F2FP.SATFINITE.E5M2.F32.PACK_AB_MERGE_C R9, RZ, R3, RZ ;  /* 0x00000003ff09723e */ /* 0x000fe200048060ff */
[----:B------:R-:W-:Y:S02]  /*e750*/  FMUL R0, R223, UR20 ;  /* 0x00000014df007c20 */ /* 0x000fe40008400000 */
[----:B------:R0:W-:Y:S01]  /*e760*/  @!P3 STG.E.U8 desc[UR14][R28.64+0x70], R7 ;  /* 0x000070071c00b986 */ /* 0x0001e2000c10110e */
[----:B------:R-:W-:-:S03]  /*e770*/  ISETP.LT.OR P3, PT, R41, 0x79, !P0 ;  /* 0x000000792900780c */ /* 0x000fc60004761670 */
[----:B------:R1:W-:Y:S01]  /*e780*/  @!P2 STG.E.U8 desc[UR14][R28.64+0x71], R9 ;  /* 0x000071091c00a986 */ /* 0x0003e2000c10110e */
[C---:B------:R-:W-:Y:S02]  /*e790*/  ISETP.LT.OR P2, PT, R41.reuse, 0x79, !P1 ;  /* 0x000000792900780c */ /* 0x040fe40004f41670 */
[C---:B------:R-:W-:Y:S02]  /*e7a0*/  ISETP.LT.OR P1, PT, R41.reuse, 0x7a, !P1 ;  /* 0x0000007a2900780c */ /* 0x040fe40004f21670 */
[----:B------:R-:W-:Y:S01]  /*e7b0*/  F2FP.SATFINITE.E5M2.F32.PACK_AB_MERGE_C R13, RZ, R0, RZ ;  /* 0x00000000ff0d723e */ /* 0x000fe200048060ff */
[----:B------:R-:W-:Y:S01]  /*e7c0*/  FMUL R0, R222, UR20 ;  /* 0x00000014de007c20 */ /* 0x000fe20008400000 */
[----:B------:R-:W-:Y:S01]  /*e7d0*/  ISETP.LT.OR P0, PT, R41, 0x7a, !P0 ;  /* 0x0000007a2900780c */ /* 0x000fe20004701670 */
[----:B------:R-:W-:-:S03]  /*e7e0*/  FMUL R2, R224, UR20 ;  /* 0x00000014e0027c20 */ /* 0x000fc60008400000 */
[----:B0-----:R-:W-:Y:S02]  /*e7f0*/  F2FP.SATFINITE.E5M2.F32.PACK_AB_MERGE_C R7, RZ, R0, RZ ;  /* 0x00000000ff07723e */ /* 0x001fe400048060ff */
[----:B-1----:R-:W-:Y:S01]  /*e800*/  F2FP.SATFINITE.E5M2.F32.PACK_AB_MERGE_C R9, RZ, R2, RZ ;  /* 0x00000002ff09723e */ /* 0x002fe200048060ff */
[----:B---3--:R-:W-:Y:S01]  /*e810*/  FMUL R3, R225, UR20 ;  /* 0x00000014e1037c20 */ /* 0x008fe20008400000 */
[----:B----4-:R-:W-:Y:S01]  /*e820*/  FMUL R4, R227, UR20 ;  /* 0x00000014e3047c20 */ /* 0x010fe20008400000 */
[----:B------:R-:W-:-:S03]  /*e830*/  FMUL R5, R226, UR20 ;  /* 0x00000014e2057c20 */ /* 0x000fc60008400000 */
[----:B------:R-:W-:Y:S02]  /*e840*/  F2FP.SATFINITE.E5M2.F32.PACK_AB_MERGE_C R3, RZ, R3, RZ ;  /* 0x00000003ff03723e */ /* 0x000fe400048060ff */
[----:B------:R-:W-:Y:S02]  /*e850*/  F2FP.SATFINITE.E5M2.F32.PACK_AB_MERGE_C R11, RZ, R4, RZ ;  /* 0x00000004ff0b723e */ /* 0x000fe400048060ff */
[----:B------:R-:W-:Y:S01]  /*e860*/  F2FP.SATFINITE.E5M2.F32.PACK_AB_MERGE_C R5, RZ, R5, RZ ;  /* 0x00000005ff05723e */ /* 0x000fe200048060ff */
[----:B------:R0:W-:Y:S04]  /*e870*/  @!P5 STG.E.U8 desc[UR14][R30.64+0x70], R13 ;  /* 0x0000700d1e00d986 */ /* 0x0001e8000c10110e */
[----:B------:R0:W-:Y:S04]  /*e880*/  @!P6 STG.E.U8 desc[UR14][R30.64+0x71], R7 ;  /* 0x000071071e00e986 */ /* 0x0001e8000c10110e */
[----:B------:R0:W-:Y:S04]  /*e890*/  @!P2 STG.E.U8 desc[UR14][R28.64+0x78], R9 ;  /* 0x000078091c00a986 */ /* 0x0001e8000c10110e */
[----:B------:R0:W-:Y:S04]  /*e8a0*/  @!P1 STG.E.U8 desc[UR14][R28.64+0x79], R3 ;  /* 0x000079031c009986 */ /* 0x0001e8000c10110e */
[----:B------:R0:W-:Y:S04]  /*e8b0*/  @!P3 STG.E.U8 desc[UR14][R30.64+0x78], R11 ;  /* 0x0000780b1e00b986 */ /* 0x0001e8000c10110e */
[----:B------:R0:W-:Y:S02]  /*e8c0*/  @!P0 STG.E.U8 desc[UR14][R30.64+0x79], R5 ;  /* 0x000079051e008986 */ /* 0x0001e4000c10110e */
.L_x_295:
[----:B------:R-:W-:Y:S05]  /*e8d0*/  BSYNC B0 ;  /* 0x0000000000007941 */ /* 0x000fea0003800000 */
.L_x_37:
[----:B0----5:R-:W2:Y:S04]  /*e8e0*/  LDL.LU R3, [R1+0x78] ;  /* 0x0000780001037983 */ /* 0x021ea80000300800 */
[----:B------:R-:W2:Y:S01]  /*e8f0*/  LDL.LU R2, [R1+0x7c] ;  /* 0x00007c0001027983 */ /* 0x000ea20000300800 */
[----:B------:R-:W-:Y:S01]  /*e900*/  ULDC UR6, c[0x0][0xc] ;  /* 0x0000030000067ab9 */ /* 0x000fe20000000800 */
[----:B------:R-:W-:Y:S01]  /*e910*/  ULDC UR7, c[0x0][0x10] ;  /* 0x0000040000077ab9 */ /* 0x000fe20000000800 */
[----:B------:R-:W2:Y:S01]  /*e920*/  LDC R5, c[0x0][0x14] ;  /* 0x00000500ff057b82 */ /* 0x000ea20000000800 */
[----:B------:R-:W-:Y:S01]  /*e930*/  UIMAD.WIDE.U32 UR6, UR6, UR7, URZ ;  /* 0x00000007060672a5 */ /* 0x000fe2000f8e003f */
[----:B------:R-:W-:Y:S01]  /*e940*/  PRMT R0, RZ, 0x7610, R0 ;  /* 0x00007610ff007816 */ /* 0x000fe20000000000 */
[----:B------:R-:W-:-:S04]  /*e950*/  UMOV UR12, 0xffffffff ;  /* 0xffffffff000c7882 */ /* 0x000fc80000000000 */
[----:B--2---:R-:W-:-:S04]  /*e960*/  IMAD.WIDE.U32 R2, R5, UR6, R2 ;  /* 0x0000000605027c25 */ /* 0x004fc8000f8e0002 */
[----:B------:R-:W-:Y:S01]  /*e970*/  IMAD R5, R5, UR7, RZ ;  /* 0x0000000705057c24 */ /* 0x000fe2000f8e02ff */
[----:B------:R-:W-:Y:S01]  /*e980*/  ULDC.64 UR6, c[0x0][0x650] ;  /* 0x0001940000067ab9 */ /* 0x000fe20000000a00 */
[----:B------:R-:W-:Y:S01]  /*e990*/  IMAD.MOV.U32 R19, RZ, RZ, R2 ;  /* 0x000000ffff137224 */ /* 0x000fe200078e0002 */
[----:B------:R-:W-:Y:S01]  /*e9a0*/  ISETP.GE.U32.AND P0, PT, R2, UR6, PT ;  /* 0x0000000602007c0c */ /* 0x000fe2000bf06070 */
[----:B------:R-:W-:Y:S02]  /*e9b0*/  IMAD.IADD R22, R3, 0x1, R5 ;  /* 0x0000000103167824 */ /* 0x000fe400078e0205 */
[----:B------:R-:W-:-:S03]  /*e9c0*/  IMAD.MOV.U32 R2, RZ, RZ, -0x1 ;  /* 0xffffffffff027424 */ /* 0x000fc600078e00ff */
[----:B------:R0:W-:Y:S01]  /*e9d0*/  STL [R1+0x78], R22 ;  /* 0x0000781601007387 */ /* 0x0001e20000100800 */
[----:B------:R-:W-:-:S03]  /*e9e0*/  ISETP.GE.U32.AND.EX P0, PT, R22, UR7, PT, P0 ;  /* 0x0000000716007c0c */ /* 0x000fc6000bf06100 */
[----:B------:R0:W-:Y:S04]  /*e9f0*/  STL [R1+0x7c], R19 ;  /* 0x00007c1301007387 */ /* 0x0001e80000100800 */
[----:B------:R0:W-:Y:S06]  /*ea00*/  STL [R1+0x80], R2 ;  /* 0x0000800201007387 */ /* 0x0001ec0000100800 */
[----:B------:R-:W-:Y:S05]  /*ea10*/  @P0 BRA `(.L_x_296) ;  /* 0x00000004006c0947 */ /* 0x000fea0003800000 */
[----:B------:R-:W2:Y:S01]  /*ea20*/  S2R R14, SR_CTAID.X ;  /* 0x00000000000e7919 */ /* 0x000ea20000002500 */
[----:B------:R-:W5:Y:S01]  /*ea30*/  LDC.64 R8, c[0x0][0x628] ;  /* 0x00018a00ff087b82 */ /* 0x000f620000000a00 */
[----:B------:R-:W-:Y:S01]  /*ea40*/  ULDC UR6, c[0x0][0x150] ;  /* 0x0000540000067ab9 */ /* 0x000fe20000000800 */
[----:B------:R-:W-:Y:S01]  /*ea50*/  IMAD.MOV.U32 R6, RZ, RZ, R19 ;  /* 0x000000ffff067224 */ /* 0x000fe200078e0013 */
[----:B------:R-:W0:Y:S01]  /*ea60*/  S2R R16, SR_CTAID.Y ;  /* 0x0000000000107919 */ /* 0x000e220000002600 */
[----:B------:R-:W-:-:S04]  /*ea70*/  IMAD.MOV.U32 R7, RZ, RZ, R22 ;  /* 0x000000ffff077224 */ /* 0x000fc800078e0016 */
[----:B------:R-:W0:Y:S08]  /*ea80*/  LDC R17, c[0x0][0x144] ;  /* 0x00005100ff117b82 */ /* 0x000e300000000800 */
[----:B------:R-:W0:Y:S08]  /*ea90*/  LDC R10, c[0x0][0x630] ;  /* 0x00018c00ff0a7b82 */ /* 0x000e300000000800 */
[----:B------:R-:W0:Y:S01]  /*eaa0*/  LDC.64 R12, c[0x0][0x620] ;  /* 0x00018800ff0c7b82 */ /* 0x000e220000000a00 */
[----:B-----5:R-:W-:-:S04]  /*eab0*/  ISETP.NE.U32.AND P0, PT, R8, RZ, PT ;  /* 0x000000ff0800720c */ /* 0x020fc80003f05070 */
[----:B------:R-:W-:Y:S02]  /*eac0*/  ISETP.NE.AND.EX P0, PT, R9, RZ, PT, P0 ;  /* 0x000000ff0900720c */ /* 0x000fe40003f05300 */
[----:B--2---:R-:W-:-:S05]  /*ead0*/  I2FP.F32.U32 R0, R14 ;  /* 0x0000000e00007245 */ /* 0x004fca0000201000 */
[----:B------:R-:W-:-:S04]  /*eae0*/  FMUL R0, R0, UR6 ;  /* 0x0000000600007c20 */ /* 0x000fc80008400000 */
[----:B------:R2:W0:Y:S02]  /*eaf0*/  F2I.U32.TRUNC.NTZ R15, R0 ;  /* 0x00000000000f7305 */ /* 0x000424000020f000 */
[----:B------:R-:W-:Y:S05]  /*eb00*/  @!P0 BRA `(.L_x_297) ;  /* 0x0000000000288947 */ /* 0x000fea0003800000 */
[----:B--2---:R-:W2:Y:S02]  /*eb10*/  LDC R0, c[0x0][0x634] ;  /* 0x00018d00ff007b82 */ /* 0x004ea40000000800 */
[----:B--2---:R-:W-:-:S05]  /*eb20*/  IADD3 R7, P0, R19, R0, RZ ;  /* 0x0000000013077210 */ /* 0x004fca0007f1e0ff */
[----:B------:R-:W-:-:S04]  /*eb30*/  IMAD.X R11, RZ, RZ, R22, P0 ;  /* 0x000000ffff0b7224 */ /* 0x000fc800000e0616 */
[----:B0-----:R-:W-:-:S04]  /*eb40*/  IMAD.WIDE.U32 R2, R11, R8, RZ ;  /* 0x000000080b027225 */ /* 0x001fc800078e00ff */
[----:B------:R-:W-:-:S04]  /*eb50*/  IMAD.WIDE.U32 R4, P0, R7, R9, R2 ;  /* 0x0000000907047225 */ /* 0x000fc80007800002 */
[----:B------:R-:W-:-:S04]  /*eb60*/  IMAD.WIDE.U32 R2, R7, R8, RZ ;  /* 0x0000000807027225 */ /* 0x000fc800078e00ff */
[----:B------:R-:W-:Y:S01]  /*eb70*/  IMAD.X R7, RZ, RZ, RZ, P0 ;  /* 0x000000ffff077224 */ /* 0x000fe200000e06ff */
[----:B------:R-:W-:Y:S01]  /*eb80*/  IADD3 RZ, P0, R3, R4, RZ ;  /* 0x0000000403ff7210 */ /* 0x000fe20007f1e0ff */
[----:B------:R-:W-:-:S04]  /*eb90*/  IMAD.MOV.U32 R6, RZ, RZ, R5 ;  /* 0x000000ffff067224 */ /* 0x000fc800078e0005 */
[----:B------:R-:W-:-:S08]  /*eba0*/  IMAD.WIDE.U32.X R6, R11, R9, R6, P0 ;  /* 0x000000090b067225 */ /* 0x000fd000000e0406 */
.L_x_297:
[-CC-:B01----:R-:W-:Y:S01]  /*ebb0*/  SHF.R.U64 R24, R6, R10.reuse, R7.reuse ;  /* 0x0000000a06187219 */ /* 0x183fe20000001207 */
[----:B------:R-:W0:Y:S01]  /*ebc0*/  LDC.64 R20, c[0x0][0x640] ;  /* 0x00019000ff147b82 */ /* 0x000e220000000a00 */
[----:B--2---:R-:W-:Y:S01]  /*ebd0*/  SHF.R.U32.HI R0, RZ, R10, R7 ;  /* 0x0000000aff007219 */ /* 0x004fe20000011607 */
[----:B------:R-:W-:Y:S01]  /*ebe0*/  IMAD.MOV.U32 R2, RZ, RZ, R19 ;  /* 0x000000ffff027224 */ /* 0x000fe200078e0013 */
[----:B------:R-:W-:Y:S01]  /*ebf0*/  IADD3 R5, P0, RZ, -R24, RZ ;  /* 0x80000018ff057210 */ /* 0x000fe20007f1e0ff */
[----:B------:R-:W-:Y:S01]  /*ec00*/  IMAD.MOV R15, RZ, RZ, -R15 ;  /* 0x000000ffff0f7224 */ /* 0x000fe200078e0a0f */
[----:B------:R-:W-:Y:S01]  /*ec10*/  ULDC UR6, c[0x0][0x154] ;  /* 0x0000550000067ab9 */ /* 0x000fe20000000800 */
[----:B------:R-:W-:Y:S02]  /*ec20*/  IMAD.MOV.U32 R7, RZ, RZ, 0x1 ;  /* 0x00000001ff077424 */ /* 0x000fe400078e00ff */
[----:B------:R-:W1:Y:S01]  /*ec30*/  LDC R4, c[0x0][0x618] ;  /* 0x00018600ff047b82 */ /* 0x000e620000000800 */
[----:B------:R-:W-:-:S02]  /*ec40*/  IMAD.X R3, RZ, RZ, ~R0, P0 ;  /* 0x000000ffff037224 */ /* 0x000fc400000e0e00 */
[----:B------:R-:W-:Y:S02]  /*ec50*/  IMAD R15, R17, R15, R14 ;  /* 0x0000000f110f7224 */ /* 0x000fe400078e020e */
[-C--:B------:R-:W-:Y:S02]  /*ec60*/  IMAD R0, R3, R12.reuse, RZ ;  /* 0x0000000c03007224 */ /* 0x080fe400078e02ff */
[----:B------:R-:W-:Y:S01]  /*ec70*/  IMAD.MOV.U32 R3, RZ, RZ, R22 ;  /* 0x000000ffff037224 */ /* 0x000fe200078e0016 */
[----:B------:R-:W2:Y:S01]  /*ec80*/  LDC R6, c[0x0][0x608] ;  /* 0x00018200ff067b82 */ /* 0x000ea20000000800 */
[----:B------:R-:W-:-:S04]  /*ec90*/  IMAD.WIDE.U32 R2, R5, R12, R2 ;  /* 0x0000000c05027225 */ /* 0x000fc800078e0002 */
[----:B------:R-:W-:-:S03]  /*eca0*/  IMAD R5, R5, R13, R0 ;  /* 0x0000000d05057224 */ /* 0x000fc600078e0200 */
[----:B------:R-:W5:Y:S01]  /*ecb0*/  LDC R18, c[0x0][0x658] ;  /* 0x00019600ff127b82 */ /* 0x000f620000000800 */
[----:B------:R-:W-:Y:S01]  /*ecc0*/  I2FP.F32.U32 R0, R16 ;  /* 0x0000001000007245 */ /* 0x000fe20000201000 */
[----:B------:R-:W-:Y:S01]  /*ecd0*/  IMAD.IADD R3, R3, 0x1, R5 ;  /* 0x0000000103037824 */ /* 0x000fe200078e0205 */
[----:B0-----:R-:W-:Y:S01]  /*ece0*/  ISETP.NE.U32.AND P0, PT, R20, RZ, PT ;  /* 0x000000ff1400720c */ /* 0x001fe20003f05070 */
[----:B------:R-:W-:Y:S02]  /*ecf0*/  IMAD.MOV.U32 R5, RZ, RZ, -0x1 ;  /* 0xffffffffff057424 */ /* 0x000fe400078e00ff */
[----:B------:R-:W-:Y:S02]  /*ed00*/  FMUL R0, R0, UR6 ;  /* 0x0000000600007c20 */ /* 0x000fe40008400000 */
[----:B------:R-:W0:Y:S01]  /*ed10*/  LDC R13, c[0x0][0x148] ;  /* 0x00005200ff0d7b82 */ /* 0x000e220000000800 */
[----:B-1----:R-:W-:Y:S01]  /*ed20*/  SHF.R.U64 R10, R2, R4, R3 ;  /* 0x00000004020a7219 */ /* 0x002fe20000001203 */
[----:B------:R1:W0:Y:S01]  /*ed30*/  F2I.U32.TRUNC.NTZ R12, R0 ;  /* 0x00000000000c7305 */ /* 0x000222000020f000 */
[----:B------:R-:W-:-:S02]  /*ed40*/  ISETP.NE.AND.EX P0, PT, R21, RZ, PT, P0 ;  /* 0x000000ff1500720c */ /* 0x000fc40003f05300 */
[----:B------:R-:W-:-:S03]  /*ed50*/  SHF.R.U32.HI R3, RZ, R4, R3 ;  /* 0x00000004ff037219 */ /* 0x000fc60000011603 */
[----:B------:R-:W0:Y:S01]  /*ed60*/  LDC R14, c[0x0][0x600] ;  /* 0x00018000ff0e7b82 */ /* 0x000e220000000800 */
[-CC-:B--2---:R-:W-:Y:S02]  /*ed70*/  SHF.R.U64 R8, R10, R6.reuse, R3.reuse ;  /* 0x000000060a087219 */ /* 0x184fe40000001203 */
[----:B------:R-:W-:-:S05]  /*ed80*/  SHF.R.U32.HI R3, RZ, R6, R3 ;  /* 0x00000006ff037219 */ /* 0x000fca0000011603 */
[----:B------:R-:W2:Y:S01]  /*ed90*/  LDC R19, c[0x0][0x648] ;  /* 0x00019200ff137b82 */ /* 0x000ea20000000800 */
[-CC-:B-----5:R-:W-:Y:S02]  /*eda0*/  SHF.R.U64 R11, R8, R18.reuse, R3.reuse ;  /* 0x00000012080b7219 */ /* 0x1a0fe40000001203 */
[-C--:B------:R-:W-:Y:S02]  /*edb0*/  SHF.L.U32 R5, R5, R18.reuse, RZ ;  /* 0x0000001205057219 */ /* 0x080fe400000006ff */
[-C--:B------:R-:W-:Y:S01]  /*edc0*/  SHF.R.U32.HI R3, RZ, R18.reuse, R3 ;  /* 0x00000012ff037219 */ /* 0x080fe20000011603 */
[----:B------:R-:W-:Y:S01]  /*edd0*/  IMAD.MOV.U32 R2, RZ, RZ, R11 ;  /* 0x000000ffff027224 */ /* 0x000fe200078e000b */
[----:B------:R-:W-:Y:S01]  /*ede0*/  SHF.L.U32 R40, R7, R18, RZ ;  /* 0x0000001207287219 */ /* 0x000fe200000006ff */
[----:B------:R-:W0:Y:S01]  /*edf0*/  LDC R22, c[0x0][0x638] ;  /* 0x00018e00ff167b82 */ /* 0x000e220000000800 */
[----:B------:R-:W-:-:S07]  /*ee00*/  LOP3.LUT R17, RZ, R5, RZ, 0x33, !PT ;  /* 0x00000005ff117212 */ /* 0x000fce00078e33ff */
[----:B------:R-:W0:Y:S01]  /*ee10*/  LDC R23, c[0x0][0x610] ;  /* 0x00018400ff177b82 */ /* 0x000e220000000800 */
[----:B-1----:R-:W-:Y:S05]  /*ee20*/  @!P0 BRA `(.L_x_298) ;  /* 0x0000000000288947 */ /* 0x002fea0003800000 */
        /* <DEDUP_REMOVED lines=10> */
.L_x_298:
[----:B--2---:R-:W-:Y:S01]  /*eed0*/  SHF.R.U64 R0, R2, R19, R3 ;  /* 0x0000001302007219 */ /* 0x004fe20000001203 */
[----:B0-----:R-:W-:Y:S01]  /*eee0*/  VIADD R3, R14, 0xffffffff ;  /* 0xffffffff0e037836 */ /* 0x001fe20000000000 */
[----:B------:R-:W-:Y:S01]  /*eef0*/  LOP3.LUT R5, R8, R17, RZ, 0xc0, !PT ;  /* 0x0000001108057212 */ /* 0x000fe200078ec0ff */
[----:B------:R-:W-:Y:S01]  /*ef00*/  IMAD.MOV R12, RZ, RZ, -R12 ;  /* 0x000000ffff0c7224 */ /* 0x000fe200078e0a0c */
[----:B------:R-:W-:Y:S01]  /*ef10*/  R2UR UR12, R24 ;  /* 0x00000000180c72ca */ /* 0x000fe200000e0000 */
[----:B------:R-:W-:Y:S01]  /*ef20*/  IMAD.MOV R2, RZ, RZ, -R0 ;  /* 0x000000ffff027224 */ /* 0x000fe200078e0a00 */
[----:B------:R-:W-:Y:S01]  /*ef30*/  LOP3.LUT R3, R10, R3, RZ, 0xc0, !PT ;  /* 0x000000030a037212 */ /* 0x000fe200078ec0ff */
[----:B------:R-:W-:Y:S02]  /*ef40*/  IMAD R40, R40, R0, R5 ;  /* 0x0000000028287224 */ /* 0x000fe400078e0205 */
[----:B------:R-:W-:Y:S02]  /*ef50*/  @P4 IMAD R15, R13, R12, R16 ;  /* 0x0000000c0d0f4224 */ /* 0x000fe400078e0210 */
[----:B------:R-:W-:-:S02]  /*ef60*/  IMAD R0, R2, R22, R11 ;  /* 0x0000001602007224 */ /* 0x000fc400078e020b */
[----:B------:R-:W-:Y:S02]  /*ef70*/  IMAD R40, R40, R23, R15 ;  /* 0x0000001728287224 */ /* 0x000fe400078e020f */
[----:B------:R-:W-:Y:S02]  /*ef80*/  IMAD R3, R0, R14, R3 ;  /* 0x0000000e00037224 */ /* 0x000fe400078e0203 */
[----:B------:R-:W-:-:S03]  /*ef90*/  IMAD.MOV.U32 R0, RZ, RZ, 0x1 ;  /* 0x00000001ff007424 */ /* 0x000fc600078e00ff */
[----:B------:R-:W-:Y:S02]  /*efa0*/  SEL R2, R3, R40, !P4 ;  /* 0x0000002803027207 */ /* 0x000fe40006000000 */
[----:B------:R-:W-:-:S03]  /*efb0*/  SEL R40, R40, R3, !P4 ;  /* 0x0000000328287207 */ /* 0x000fc60006000000 */
[----:B------:R2:W-:Y:S04]  /*efc0*/  STL [R1+0x80], R2 ;  /* 0x0000800201007387 */ /* 0x0005e80000100800 */
.L_x_296:
[----:B------:R0:W-:Y:S01]  /*efd0*/  STL [R1+0x84], R40 ;  /* 0x0000842801007387 */ /* 0x0001e20000100800 */
[----:B------:R-:W-:-:S13]  /*efe0*/  LOP3.LUT P0, RZ, R0, 0xff, RZ, 0xc0, !PT ;  /* 0x000000ff00ff7812 */ /* 0x000fda000780c0ff */
[----:B0-----:R-:W-:Y:S05]  /*eff0*/  @P0 BRA `(.L_x_299) ;  /* 0xffffff2000b40947 */ /* 0x001fea000383ffff */
[----:B------:R-:W-:Y:S05]  /*f000*/  EXIT ;  /* 0x000000000000794d */ /* 0x000fea0003800000 */
.L_x_7:
[----:B------:R-:W2:Y:S01]  /*f010*/  LDL R22, [R1+0x7c] ;  /* 0x00007c0001167983 */ /* 0x000ea20000100800 */
[----:B------:R-:W-:-:S03]  /*f020*/  ULDC.64 UR4, c[0x0][0x650] ;  /* 0x0001940000047ab9 */ /* 0x000fc60000000a00 */
[----:B0-----:R-:W3:Y:S01]  /*f030*/  LDL R23, [R1+0x78] ;  /* 0x0000780001177983 */ /* 0x001ee20000100800 */
[----:B------:R-:W-:Y:S01]  /*f040*/  PRMT R4, RZ, 0x7610, R4 ;  /* 0x00007610ff047816 */ /* 0x000fe20000000004 */
[----:B------:R-:W-:Y:S02]  /*f050*/  IMAD.MOV.U32 R5, RZ, RZ, -0x1 ;  /* 0xffffffffff057424 */ /* 0x000fe400078e00ff */
[----:B------:R-:W-:Y:S02]  /*f060*/  IMAD.MOV.U32 R7, RZ, RZ, -0x1 ;  /* 0xffffffffff077424 */ /* 0x000fe400078e00ff */
[----:B------:R-:W-:Y:S01]  /*f070*/  IMAD.MOV.U32 R6, RZ, RZ, -0x1 ;  /* 0xffffffffff067424 */ /* 0x000fe200078e00ff */
[----:B--2---:R-:W-:-:S04]  /*f080*/  ISETP.GE.U32.AND P0, PT, R22, UR4, PT ;  /* 0x0000000416007c0c */ /* 0x004fc8000bf06070 */
[----:B---3--:R-:W-:-:S13]  /*f090*/  ISETP.GE.U32.AND.EX P0, PT, R23, UR5, PT, P0 ;  /* 0x0000000517007c0c */ /* 0x008fda000bf06100 */
[----:B------:R-:W-:Y:S05]  /*f0a0*/  @P0 BRA `(.L_x_300) ;  /* 0x00000004002c0947 */ /* 0x000fea0003800000 */
[----:B------:R-:W0:Y:S01]  /*f0b0*/  LDC.64 R14, c[0x0][0x628] ;  /* 0x00018a00ff0e7b82 */ /* 0x000e220000000a00 */
[----:B------:R-:W-:Y:S02]  /*f0c0*/  IMAD.MOV.U32 R8, RZ, RZ, R22 ;  /* 0x000000ffff087224 */ /* 0x000fe400078e0016 */
[----:B------:R-:W-:-:S05]  /*f0d0*/  IMAD.MOV.U32 R9, RZ, RZ, R23 ;  /* 0x000000ffff097224 */ /* 0x000fca00078e0017 */
[----:B------:R-:W1:Y:S08]  /*f0e0*/  LDC R10, c[0x0][0x630] ;  /* 0x00018c00ff0a7b82 */ /* 0x000e700000000800 */
[----:B------:R-:W2:Y:S01]  /*f0f0*/  LDC.64 R16, c[0x0][0x620] ;  /* 0x00018800ff107b82 */ /* 0x000ea20000000a00 */
[----:B0-----:R-:W-:-:S04]  /*f100*/  ISETP.NE.U32.AND P0, PT, R14, RZ, PT ;  /* 0x000000ff0e00720c */ /* 0x001fc80003f05070 */
[----:B------:R-:W-:-:S13]  /*f110*/  ISETP.NE.AND.EX P0, PT, R15, RZ, PT, P0 ;  /* 0x000000ff0f00720c */ /* 0x000fda0003f05300 */
[----:B-12---:R-:W-:Y:S05]  /*f120*/  @!P0 BRA `(.L_x_301) ;  /* 0x0000000000288947 */ /* 0x006fea0003800000 */
[----:B------:R-:W0:Y:S02]  /*f130*/  LDC R4, c[0x0][0x634] ;  /* 0x00018d00ff047b82 */ /* 0x000e240000000800 */
[----:B0-----:R-:W-:-:S05]  /*f140*/  IADD3 R9, P0, R22, R4, RZ ;  /* 0x0000000416097210 */ /* 0x001fca0007f1e0ff */
        /* <DEDUP_REMOVED lines=8> */
.L_x_301:
[----:B------:R-:W0:Y:S01]  /*f1d0*/  LDC.64 R20, c[0x0][0x640] ;  /* 0x00019000ff147b82 */ /* 0x000e220000000a00 */
[-CC-:B------:R-:W-:Y:S02]  /*f1e0*/  SHF.R.U64 R14, R8, R10.reuse, R9.reuse ;  /* 0x0000000a080e7219 */ /* 0x180fe40000001209 */
[----:B------:R-:W-:Y:S02]  /*f1f0*/  SHF.R.U32.HI R4, RZ, R10, R9 ;  /* 0x0000000aff047219 */ /* 0x000fe40000011609 */
[----:B------:R-:W-:-:S03]  /*f200*/  IADD3 R7, P0, RZ, -R14, RZ ;  /* 0x8000000eff077210 */ /* 0x000fc60007f1e0ff */
[----:B------:R-:W1:Y:S02]  /*f210*/  LDC R8, c[0x0][0x618] ;  /* 0x00018600ff087b82 */ /* 0x000e640000000800 */
[----:B------:R-:W-:Y:S02]  /*f220*/  IMAD.X R5, RZ, RZ, ~R4, P0 ;  /* 0x000000ffff057224 */ /* 0x000fe400000e0e04 */
[----:B------:R-:W-:Y:S02]  /*f230*/  IMAD.MOV.U32 R4, RZ, RZ, R22 ;  /* 0x000000ffff047224 */ /* 0x000fe400078e0016 */
[-C--:B------:R-:W-:Y:S02]  /*f240*/  IMAD R6, R5, R16.reuse, RZ ;  /* 0x0000001005067224 */ /* 0x080fe400078e02ff */
[----:B------:R-:W2:Y:S01]  /*f250*/  LDC R18, c[0x0][0x608] ;  /* 0x00018200ff127b82 */ /* 0x000ea20000000800 */
[----:B------:R-:W-:Y:S02]  /*f260*/  IMAD.MOV.U32 R5, RZ, RZ, R23 ;  /* 0x000000ffff057224 */ /* 0x000fe400078e0017 */
[----:B------:R-:W-:-:S05]  /*f270*/  IMAD.WIDE.U32 R4, R7, R16, R4 ;  /* 0x0000001007047225 */ /* 0x000fca00078e0004 */
[----:B------:R-:W3:Y:S01]  /*f280*/  LDC R19, c[0x0][0x658] ;  /* 0x00019600ff137b82 */ /* 0x000ee20000000800 */
[----:B------:R-:W-:Y:S01]  /*f290*/  IMAD R7, R7, R17, R6 ;  /* 0x0000001107077224 */ /* 0x000fe200078e0206 */
[----:B0-----:R-:W-:Y:S01]  /*f2a0*/  ISETP.NE.U32.AND P0, PT, R20, RZ, PT ;  /* 0x000000ff1400720c */ /* 0x001fe20003f05070 */
[----:B------:R-:W-:Y:S02]  /*f2b0*/  IMAD.MOV.U32 R6, RZ, RZ, -0x1 ;  /* 0xffffffffff067424 */ /* 0x000fe400078e00ff */
[----:B------:R-:W-:Y:S01]  /*f2c0*/  IMAD.IADD R5, R5, 0x1, R7 ;  /* 0x0000000105057824 */ /* 0x000fe200078e0207 */
[----:B------:R-:W-:Y:S02]  /*f2d0*/  ISETP.NE.AND.EX P0, PT, R21, RZ, PT, P0 ;  /* 0x000000ff1500720c */ /* 0x000fe40003f05300 */
[----:B------:R-:W0:Y:S02]  /*f2e0*/  LDC R17, c[0x0][0x600] ;  /* 0x00018000ff117b82 */ /* 0x000e240000000800 */
[----:B-1----:R-:W-:-:S02]  /*f2f0*/  SHF.R.U64 R10, R4, R8, R5 ;  /* 0x00000008040a7219 */ /* 0x002fc40000001205 */
[----:B------:R-:W-:-:S04]  /*f300*/  SHF.R.U32.HI R5, RZ, R8, R5 ;  /* 0x00000008ff057219 */ /* 0x000fc80000011605 */
[----:B------:R-:W1:Y:S01]  /*f310*/  LDC R22, c[0x0][0x648] ;  /* 0x00019200ff167b82 */ /* 0x000e620000000800 */
[-CC-:B--2---:R-:W-:Y:S02]  /*f320*/  SHF.R.U64 R15, R10, R18.reuse, R5.reuse ;  /* 0x000000120a0f7219 */ /* 0x184fe40000001205 */
[----:B------:R-:W-:Y:S01]  /*f330*/  SHF.R.U32.HI R4, RZ, R18, R5 ;  /* 0x00000012ff047219 */ /* 0x000fe20000011605 */
[----:B------:R-:W-:-:S04]  /*f340*/  IMAD.MOV.U32 R18, RZ, RZ, 0x1 ;  /* 0x00000001ff127424 */ /* 0x000fc800078e00ff */
[----:B------:R-:W2:Y:S01]  /*f350*/  LDC R23, c[0x0][0x638] ;  /* 0x00018e00ff177b82 */ /* 0x000ea20000000800 */
[-CC-:B---3--:R-:W-:Y:S02]  /*f360*/  SHF.R.U64 R16, R15, R19.reuse, R4.reuse ;  /* 0x000000130f107219 */ /* 0x188fe40000001204 */
[-C--:B------:R-:W-:Y:S02]  /*f370*/  SHF.L.U32 R6, R6, R19.reuse, RZ ;  /* 0x0000001306067219 */ /* 0x080fe400000006ff */
[----:B------:R-:W-:Y:S01]  /*f380*/  SHF.R.U32.HI R5, RZ, R19, R4 ;  /* 0x00000013ff057219 */ /* 0x000fe20000011604 */
[----:B------:R-:W-:Y:S01]  /*f390*/  IMAD.MOV.U32 R4, RZ, RZ, R16 ;  /* 0x000000ffff047224 */ /* 0x000fe200078e0010 */
[----:B------:R-:W-:Y:S01]  /*f3a0*/  LOP3.LUT R24, RZ, R6, RZ, 0x33, !PT ;  /* 0x00000006ff187212 */ /* 0x000fe200078e33ff */
[----:B------:R-:W3:Y:S01]  /*f3b0*/  LDC R25, c[0x0][0x610] ;  /* 0x00018400ff197b82 */ /* 0x000ee20000000800 */
[----:B------:R-:W-:Y:S05]  /*f3c0*/  @!P0 BRA `(.L_x_302) ;  /* 0x0000000000288947 */ /* 0x000fea0003800000 */
        /* <DEDUP_REMOVED lines=10> */
.L_x_302:
[----:B-1----:R-:W-:Y:S01]  /*f470*/  SHF.R.U64 R4, R4, R22, R5 ;  /* 0x0000001604047219 */ /* 0x002fe20000001205 */
[----:B0-----:R-:W-:Y:S01]  /*f480*/  VIADD R7, R17, 0xffffffff ;  /* 0xffffffff11077836 */ /* 0x001fe20000000000 */
[----:B------:R-:W-:Y:S01]  /*f490*/  SHF.L.U32 R18, R18, R19, RZ ;  /* 0x0000001312127219 */ /* 0x000fe200000006ff */
[----:B------:R-:W-:Y:S01]  /*f4a0*/  @P4 IMAD R0, R11, R12, R2 ;  /* 0x0000000c0b004224 */ /* 0x000fe200078e0202 */
[----:B------:R-:W-:Y:S01]  /*f4b0*/  LOP3.LUT R3, R15, R24, RZ, 0xc0, !PT ;  /* 0x000000180f037212 */ /* 0x000fe200078ec0ff */
[----:B------:R-:W-:Y:S01]  /*f4c0*/  IMAD.MOV R5, RZ, RZ, -R4 ;  /* 0x000000ffff057224 */ /* 0x000fe200078e0a04 */
[----:B------:R-:W-:Y:S01]  /*f4d0*/  LOP3.LUT R7, R10, R7, RZ, 0xc0, !PT ;  /* 0x000000070a077212 */ /* 0x000fe200078ec0ff */
[----:B------:R-:W-:Y:S02]  /*f4e0*/  IMAD.MOV.U32 R6, RZ, RZ, R14 ;  /* 0x000000ffff067224 */ /* 0x000fe400078e000e */
[----:B------:R-:W-:Y:S02]  /*f4f0*/  IMAD R3, R18, R4, R3 ;  /* 0x0000000412037224 */ /* 0x000fe400078e0203 */
[----:B--2---:R-:W-:-:S02]  /*f500*/  IMAD R2, R5, R23, R16 ;  /* 0x0000001705027224 */ /* 0x004fc400078e0210 */
[----:B---3--:R-:W-:Y:S02]  /*f510*/  IMAD R0, R3, R25, R0 ;  /* 0x0000001903007224 */ /* 0x008fe400078e0200 */
[----:B------:R-:W-:Y:S02]  /*f520*/  IMAD R5, R2, R17, R7 ;  /* 0x0000001102057224 */ /* 0x000fe400078e0207 */
[----:B------:R-:W-:-:S03]  /*f530*/  IMAD.MOV.U32 R4, RZ, RZ, 0x1 ;  /* 0x00000001ff047424 */ /* 0x000fc600078e00ff */
[----:B------:R-:W-:Y:S02]  /*f540*/  SEL R7, R5, R0, !P4 ;  /* 0x0000000005077207 */ /* 0x000fe40006000000 */
[----:B------:R-:W-:-:S07]  /*f550*/  SEL R5, R0, R5, !P4 ;  /* 0x0000000500057207 */ /* 0x000fce0006000000 */
.L_x_300:
[----:B------:R-:W-:-:S08]  /*f560*/  NOP ;  /* 0x0000000000007918 */ /* 0x000fd00000000000 */
[----:B------:R-:W0:-:S00]  /*f570*/  USETMAXREG.DEALLOC.CTAPOOL 0x28 ;  /* 0x00000028000079c8 */ /* 0x000e0000080e0500 */
[----:B------:R-:W-:-:S13]  /*f580*/  ISETP.NE.AND P0, PT, RZ, UR8, PT ;  /* 0x00000008ff007c0c */ /* 0x000fda000bf05270 */
[----:B------:R-:W-:Y:S05]  /*f590*/  @P0 EXIT ;  /* 0x000000000000094d */ /* 0x000fea0003800000 */
[----:B0-----:R-:W-:Y:S01]  /*f5a0*/  LOP3.LUT P0, RZ, R4, 0xff, RZ, 0xc0, !PT ;  /* 0x000000ff04ff7812 */ /* 0x001fe2000780c0ff */
[----:B------:R-:W-:Y:S02]  /*f5b0*/  IMAD.MOV.U32 R0, RZ, RZ, 0x1 ;  /* 0x00000001ff007424 */ /* 0x000fe400078e00ff */
[----:B------:R-:W-:-:S10]  /*f5c0*/  IMAD.MOV.U32 R8, RZ, RZ, RZ ;  /* 0x000000ffff087224 */ /* 0x000fd400078e00ff */
[----:B------:R-:W-:Y:S05]  /*f5d0*/  @!P0 BRA `(.L_x_303) ;  /* 0x0000000c009c8947 */ /* 0x000fea0003800000 */
[----:B------:R-:W0:Y:S01]  /*f5e0*/  S2UR UR8, SR_CgaCtaId ;  /* 0x00000000000879c3 */ /* 0x000e220000008800 */
[----:B------:R-:W-:Y:S01]  /*f5f0*/  ULDC UR4, c[0x0][0x28c] ;  /* 0x0000a30000047ab9 */ /* 0x000fe20000000800 */
[----:B------:R-:W-:Y:S01]  /*f600*/  ULDC UR5, c[0x0][0x600] ;  /* 0x0001800000057ab9 */ /* 0x000fe20000000800 */
[----:B------:R-:W-:Y:S01]  /*f610*/  UIADD3 UR14, UR4, 0x7f, URZ ;  /* 0x0000007f040e7890 */ /* 0x000fe2000fffe03f */
[----:B------:R-:W-:Y:S01]  /*f620*/  BSSY B0, `(.L_x_303) ;  /* 0x00000e2000007945 */ /* 0x000fe20003800000 */
[----:B------:R-:W-:Y:S01]  /*f630*/  ULDC UR11, c[0x0][0x658] ;  /* 0x00019600000b7ab9 */ /* 0x000fe20000000800 */
[----:B------:R-:W-:Y:S01]  /*f640*/  UMOV UR12, 0xffffffff ;  /* 0xffffffff000c7882 */ /* 0x000fe20000000000 */
[----:B------:R-:W-:Y:S01]  /*f650*/  UMOV UR16, 0x1 ;  /* 0x0000000100107882 */ /* 0x000fe20000000000 */
[----:B------:R-:W-:Y:S01]  /*f660*/  USHF.R.S32.HI UR15, URZ, 0x1f, UR14 ;  /* 0x0000001f3f0f7899 */ /* 0x000fe2000801140e */
[----:B------:R-:W-:Y:S01]  /*f670*/  IMAD.MOV.U32 R9, RZ, RZ, 0x1 ;  /* 0x00000001ff097424 */ /* 0x000fe200078e00ff */
[----:B------:R-:W-:Y:S01]  /*f680*/  ULDC UR9, c[0x0][0xc] ;  /* 0x0000030000097ab9 */ /* 0x000fe20000000800 */
[----:B------:R-:W-:Y:S01]  /*f690*/  UIADD3 UR4, UR5, -0x1, URZ ;  /* 0xffffffff05047890 */ /* 0x000fe2000fffe03f */
[----:B------:R-:W-:Y:S01]  /*f6a0*/  IMAD.MOV.U32 R0, RZ, RZ, 0x1 ;  /* 0x00000001ff007424 */ /* 0x000fe200078e00ff */
[----:B------:R-:W-:Y:S01]  /*f6b0*/  USHF.L.U32 UR18, UR12, UR11, URZ ;  /* 0x0000000b0c127299 */ /* 0x000fe2000800063f */
[----:B------:R-:W-:Y:S01]  /*f6c0*/  IMAD.MOV.U32 R8, RZ, RZ, RZ ;  /* 0x000000ffff087224 */ /* 0x000fe200078e00ff */
[----:B------:R-:W-:Y:S01]  /*f6d0*/  USHF.L.U32 UR5, UR16, UR11, URZ ;  /* 0x0000000b10057299 */ /* 0x000fe2000800063f */
[----:B------:R-:W-:Y:S01]  /*f6e0*/  ULDC UR12, c[0x0][0x10] ;  /* 0x00000400000c7ab9 */ /* 0x000fe20000000800 */
[----:B------:R-:W-:Y:S01]  /*f6f0*/  ULEA.HI UR15, UR15, UR14, URZ, 0x7 ;  /* 0x0000000e0f0f7291 */ /* 0x000fe2000f8f383f */
[----:B------:R-:W-:Y:S01]  /*f700*/  UMOV UR22, 0x5 ;  /* 0x0000000500167882 */ /* 0x000fe20000000000 */
[----:B------:R-:W-:-:S02]  /*f710*/  ULOP3.LUT UR29, UR13, 0x2, URZ, 0xfc, !UPT ;  /* 0x000000020d1d7892 */ /* 0x000fc4000f8efc3f */
[----:B------:R-:W-:Y:S02]  /*f720*/  USHF.R.S32.HI UR19, URZ, 0x7, UR15 ;  /* 0x000000073f137899 */ /* 0x000fe4000801140f */
[----:B0-----:R-:W-:Y:S02]  /*f730*/  ULOP3.LUT UR10, UR8, 0x1, URZ, 0xc0, !UPT ;  /* 0x00000001080a7892 */ /* 0x001fe4000f8ec03f */
[----:B------:R-:W-:Y:S02]  /*f740*/  USHF.R.U32.HI UR30, URZ, 0x1, UR8 ;  /* 0x000000013f1e7899 */ /* 0x000fe40008011608 */
[----:B------:R-:W-:Y:S02]  /*f750*/  USHF.L.U32 UR6, UR8, 0x6, URZ ;  /* 0x0000000608067899 */ /* 0x000fe4000800063f */
[----:B------:R-:W-:Y:S02]  /*f760*/  USHF.L.U32 UR7, UR8, 0xd, URZ ;  /* 0x0000000d08077899 */ /* 0x000fe4000800063f */
[----:B------:R-:W-:-:S02]  /*f770*/  ULOP3.LUT UR8, UR8, 0xfffffffe, URZ, 0xc0, !UPT ;  /* 0xfffffffe08087892 */ /* 0x000fc4000f8ec03f */
[----:B------:R-:W-:Y:S02]  /*f780*/  UISETP.GT.U32.AND UP0, UPT, UR10, 0xffff, UPT ;  /* 0x0000ffff0a00788c */ /* 0x000fe4000bf04070 */
[----:B------:R-:W-:Y:S02]  /*f790*/  USHF.L.U32 UR20, UR16, UR8, URZ ;  /* 0x0000000810147299 */ /* 0x000fe4000800063f */
[----:B------:R-:W-:Y:S02]  /*f7a0*/  ULOP3.LUT UR11, UR8, 0x1, URZ, 0xfc, !UPT ;  /* 0x00000001080b7892 */ /* 0x000fe4000f8efc3f */
[----:B------:R-:W-:Y:S02]  /*f7b0*/  UIMAD.WIDE.U32 UR8, UR9, UR12, URZ ;  /* 0x0000000c090872a5 */ /* 0x000fe4000f8e003f */
[----:B------:R-:W-:Y:S01]  /*f7c0*/  USEL UR10, UR10, 0xffff, !UP0 ;  /* 0x0000ffff0a0a7887 */ /* 0x000fe2000c000000 */
[----:B------:R-:W-:Y:S01]  /*f7d0*/  ULDC UR12, c[0x0][0x14] ;  /* 0x00000500000c7ab9 */ /* 0x000fe20000000800 */
[----:B------:R-:W-:-:S02]  /*f7e0*/  USHF.L.U32 UR11, UR16, UR11, URZ ;  /* 0x0000000b100b7299 */ /* 0x000fc4000800063f */
[----:B------:R-:W-:Y:S02]  /*f7f0*/  UIMAD.WIDE.U32 UR24, UR8, UR12, URZ ;  /* 0x0000000c081872a5 */ /* 0x000fe4000f8e003f */
[----:B------:R-:W-:Y:S02]  /*f800*/  UIMAD UR21, UR9, UR12, URZ ;  /* 0x0000000c091572a4 */ /* 0x000fe4000f8e023f */
[----:B------:R-:W-:Y:S02]  /*f810*/  ULOP3.LUT UR10, UR10, 0xffff, URZ, 0xc0, !UPT ;  /* 0x0000ffff0a0a7892 */ /* 0x000fe4000f8ec03f */
[----:B------:R-:W-:Y:S02]  /*f820*/  ULOP3.LUT UR6, UR6, 0x40, URZ, 0xc0, !UPT ;  /* 0x0000004006067892 */ /* 0x000fe4000f8ec03f */
[----:B------:R-:W-:Y:S02]  /*f830*/  ULOP3.LUT UR7, UR7, 0x2000, URZ, 0xc0, !UPT ;  /* 0x0000200007077892 */ /* 0x000fe4000f8ec03f */
[----:B------:R-:W-:-:S02]  /*f840*/  ULOP3.LUT UR18, URZ, UR18, URZ, 0x33, !UPT ;  /* 0x000000123f127292 */ /* 0x000fc4000f8e333f */
[----:B------:R-:W-:Y:S02]  /*f850*/  ULOP3.LUT UR20, UR20, UR11, URZ, 0xfc, !UPT ;  /* 0x0000000b14147292 */ /* 0x000fe4000f8efc3f */
[----:B------:R-:W-:Y:S02]  /*f860*/  UIADD3 UR21, UR25, UR21, URZ ;  /* 0x0000001519157290 */ /* 0x000fe4000fffe03f */
[----:B------:R-:W-:Y:S02]  /*f870*/  USHF.L.U32 UR22, UR22, UR10, URZ ;  /* 0x0000000a16167299 */ /* 0x000fe4000800063f */
[----:B------:R-:W-:Y:S01]  /*f880*/  UIADD3 UR31, UR19, 0x1, URZ ;  /* 0x00000001131f7890 */ /* 0x000fe2000fffe03f */
[----:B------:R-:W-:-:S11]  /*f890*/  ULDC.64 UR32, c[0x0][0x198] ;  /* 0x0000660000207ab9 */ /* 0x000fd60000000a00 */
.L_x_314:
[----:B------:R-:W-:-:S03]  /*f8a0*/  UMOV UR8, 0xffffffff ;  /* 0xffffffff00087882 */ /* 0x000fc60000000000 */
[----:B------:R-:W-:Y:S05]  /*f8b0*/  BRA.DIV UR8, `(.L_x_304) ;  /* 0x0000000e08bc7947 */ /* 0x000fea000b800000 */
[----:B------:R-:W-:-:S13]  /*f8c0*/  ELECT P0, URZ, PT ;  /* 0x00000000003f782f */ /* 0x000fda0003800000 */
.L_x_324:
[----:B------:R-:W0:Y:S01]  /*f8d0*/  LDC R2, c[0x0][0x28c] ;  /* 0x0000a300ff027b82 */ /* 0x000e220000000800 */
[----:B------:R-:W-:Y:S01]  /*f8e0*/  BSSY B1, `(.L_x_305) ;  /* 0x000003d000017945 */ /* 0x000fe20003800000 */
[----:B0-----:R-:W-:-:S13]  /*f8f0*/  ISETP.LT.OR P0, PT, R2, 0x1, !P0 ;  /* 0x000000010200780c */ /* 0x001fda0004701670 */
[----:B------:R-:W-:Y:S05]  /*f900*/  @P0 BRA `(.L_x_306) ;  /* 0x0000000000e80947 */ /* 0x000fea0003800000 */
[----:B------:R-:W-:Y:S01]  /*f910*/  LEA R5, R5, UR30, 0x1 ;  /* 0x0000001e05057c11 */ /* 0x000fe2000f8e08ff */
[----:B------:R-:W-:Y:S01]  /*f920*/  IMAD.MOV.U32 R13, RZ, RZ, RZ ;  /* 0x000000ffff0d7224 */ /* 0x000fe200078e00ff */
[----:B------:R-:W-:Y:S01]  /*f930*/  LEA R7, R7, UR6, 0x7 ;  /* 0x0000000607077c11 */ /* 0x000fe2000f8e38ff */
[----:B------:R-:W-:Y:S02]  /*f940*/  IMAD.U32 R14, RZ, RZ, UR31 ;  /* 0x0000001fff0e7e24 */ /* 0x000fe4000f8e00ff */
[----:B------:R-:W-:Y:S02]  /*f950*/  IMAD.MOV.U32 R2, RZ, RZ, R0 ;  /* 0x000000ffff027224 */ /* 0x000fe400078e0000 */
[----:B------:R-:W-:Y:S02]  /*f960*/  IMAD.MOV.U32 R3, RZ, RZ, R8 ;  /* 0x000000ffff037224 */ /* 0x000fe400078e0008 */
[----:B------:R-:W-:-:S07]  /*f970*/  IMAD.SHL.U32 R10, R5, 0x80, RZ ;  /* 0x00000080050a7824 */ /* 0x000fce00078e00ff */
.L_x_309:
[----:B------:R-:W0:Y:S01]  /*f980*/  S2R R5, SR_CgaCtaId ;  /* 0x0000000000057919 */ /* 0x000e220000008800 */
[----:B------:R-:W-:Y:S01]  /*f990*/  MOV R4, 0x400 ;  /* 0x0000040000047802 */ /* 0x000fe20000000f00 */
[----:B------:R-:W1:Y:S03]  /*f9a0*/  S2R R15, SR_TID.X ;  /* 0x00000000000f7919 */ /* 0x000e660000002100 */
[----:B0-----:R-:W-:Y:S02]  /*f9b0*/  LEA R12, R5, R4, 0x18 ;  /* 0x00000004050c7211 */ /* 0x001fe400078ec0ff */
[----:B------:R-:W-:Y:S02]  /*f9c0*/  SHF.L.U32 R4, R2, 0x1f, RZ ;  /* 0x0000001f02047819 */ /* 0x000fe400000006ff */
[----:B-1----:R-:W-:Y:S01]  /*f9d0*/  LOP3.LUT P1, RZ, R15, 0x7f, RZ, 0xc0, !PT ;  /* 0x0000007f0fff7812 */ /* 0x002fe2000782c0ff */
[----:B------:R-:W-:-:S04]  /*f9e0*/  IMAD R11, R3, 0x8, R12 ;  /* 0x00000008030b7824 */ /* 0x000fc800078e020c */
[----:B------:R-:W0:Y:S08]  /*f9f0*/  SYNCS.PHASECHK.TRANS64.TRYWAIT P0, [R11+URZ+0x18], R4 ;  /* 0x000018040b0075a7 */ /* 0x000e30000800017f */
[----:B------:R-:W1:Y:S01]  /*fa00*/  @!P1 LDC R5, c[0x0][0x500] ;  /* 0x00014000ff059b82 */ /* 0x000e620000000800 */
[----:B0-----:R-:W-:Y:S05]  /*fa10*/  @!P0 BRA `(.L_x_307) ;  /* 0x0000000c00848947 */ /* 0x001fea0003800000 */
.L_x_325:
[----:B------:R-:W-:Y:S01]  /*fa20*/  UPRMT UR8, UR29, 0x9910, URZ ;  /* 0x000099101d087896 */ /* 0x000fe2000800003f */
[----:B-1----:R1:W-:Y:S03]  /*fa30*/  @!P1 SYNCS.ARRIVE.TRANS64 RZ, [R11+URZ], R5 ;  /* 0x000000050bff99a7 */ /* 0x0023e6000800003f */
[----:B------:R-:W-:-:S06]  /*fa40*/  UISETP.NE.AND UP0, UPT, UR8, 0x2, UPT ;  /* 0x000000020800788c */ /* 0x000fcc000bf05270 */
[----:B------:R-:W-:-:S13]  /*fa50*/  PLOP3.LUT P0, PT, PT, PT, UP0, 0x80, 0x0 ;  /* 0x000000000000781c */ /* 0x000fda0003f0f008 */
[----:B-1----:R-:W-:Y:S05]  /*fa60*/  @P0 BRA `(.L_x_308) ;  /* 0x0000000000040947 */ /* 0x002fea0003800000 */
[----:B------:R-:W-:Y:S01]  /*fa70*/  BPT.TRAP 0x1 ;  /* 0x000000040000795c */ /* 0x000fe20000300000 */
.L_x_308:
[C---:B0-----:R-:W-:Y:S01]  /*fa80*/  LEA R4, R3.reuse, UR30, 0x1 ;  /* 0x0000001e03047c11 */ /* 0x041fe2000f8e08ff */
[----:B------:R-:W-:Y:S01]  /*fa90*/  VIADD R14, R14, 0xffffffff ;  /* 0xffffffff0e0e7836 */ /* 0x000fe20000000000 */
[----:B------:R-:W-:Y:S01]  /*faa0*/  R2UR UR11, R3 ;  /* 0x00000000030b72ca */ /* 0x000fe200000e0000 */
[----:B------:R-:W-:Y:S01]  /*fab0*/  UIADD3 UR14, UP0, UR32, 0xf0, URZ ;  /* 0x000000f0200e7890 */ /* 0x000fe2000ff1e03f */
[----:B------:R-:W-:Y:S01]  /*fac0*/  R2UR UR26, R12 ;  /* 0x000000000c1a72ca */ /* 0x000fe200000e0000 */
[----:B------:R-:W-:Y:S01]  /*fad0*/  IMAD.U32 R4, R4, 0x4000, R12 ;  /* 0x0000400004047824 */ /* 0x000fe200078e000c */
[----:B------:R-:W-:Y:S01]  /*fae0*/  R2UR UR27, R10 ;  /* 0x000000000a1b72ca */ /* 0x000fe200000e0000 */
[----:B------:R-:W-:Y:S01]  /*faf0*/  UIADD3 UR34, UP1, UR32, 0x1f0, URZ ;  /* 0x000001f020227890 */ /* 0x000fe2000ff3e03f */
[----:B------:R-:W-:Y:S01]  /*fb00*/  R2UR UR9, R11 ;  /* 0x000000000b0972ca */ /* 0x000fe200000e0000 */
[----:B------:R-:W-:Y:S01]  /*fb10*/  UIADD3.X UR15, URZ, UR33, URZ, UP0, !UPT ;  /* 0x000000213f0f7290 */ /* 0x000fe200087fe43f */
[----:B------:R-:W-:Y:S01]  /*fb20*/  R2UR UR8, R4 ;  /* 0x00000000040872ca */ /* 0x000fe200000e0000 */
[----:B------:R-:W-:Y:S01]  /*fb30*/  UPRMT UR23, URZ, 0x5410, UR22 ;  /* 0x000054103f177896 */ /* 0x000fe20008000016 */
[----:B------:R-:W-:Y:S01]  /*fb40*/  R2UR UR10, R13 ;  /* 0x000000000d0a72ca */ /* 0x000fe200000e0000 */
[----:B------:R-:W-:Y:S01]  /*fb50*/  VIADD R3, R3, 0x1 ;  /* 0x0000000103037836 */ /* 0x000fe20000000000 */
[----:B------:R-:W-:Y:S01]  /*fb60*/  R2UR UR12, R6 ;  /* 0x00000000060c72ca */ /* 0x000fe200000e0000 */
[----:B------:R-:W-:Y:S01]  /*fb70*/  ULEA UR11, UR11, UR7, 0xe ;  /* 0x000000070b0b7291 */ /* 0x000fe2000f8e703f */
[----:B------:R-:W-:Y:S01]  /*fb80*/  R2UR UR28, R7 ;  /* 0x00000000071c72ca */ /* 0x000fe200000e0000 */
[----:B------:R-:W-:Y:S01]  /*fb90*/  UPRMT UR36, URZ, 0x5410, UR20 ;  /* 0x000054103f247896 */ /* 0x000fe20008000014 */
[----:B------:R-:W-:Y:S01]  /*fba0*/  ISETP.GT.AND P1, PT, R14, 0x1, PT ;  /* 0x000000010e00780c */ /* 0x000fe20003f24270 */
[----:B------:R-:W-:Y:S01]  /*fbb0*/  UIADD3 UR26, UR26, 0x18100, UR11 ;  /* 0x000181001a1a7890 */ /* 0x000fe2000fffe00b */
[----:B------:R-:W-:Y:S01]  /*fbc0*/  ISETP.NE.AND P0, PT, R3, 0x3, PT ;  /* 0x000000030300780c */ /* 0x000fe20003f05270 */
[----:B------:R-:W-:Y:S01]  /*fbd0*/  UIADD3.X UR35, URZ, UR33, URZ, UP1, !UPT ;  /* 0x000000213f237290 */ /* 0x000fe20008ffe43f */
[----:B------:R-:W-:Y:S01]  /*fbe0*/  VIADD R13, R13, 0x80 ;  /* 0x000000800d0d7836 */ /* 0x000fe20000000000 */
[----:B------:R-:W-:Y:S01]  /*fbf0*/  UIADD3 UR8, UR8, 0x100, URZ ;  /* 0x0000010008087890 */ /* 0x000fe2000fffe03f */
[----:B------:R-:W-:Y:S01]  /*fc00*/  SEL R5, RZ, 0x1, P0 ;  /* 0x00000001ff057807 */ /* 0x000fe20000000000 */
[----:B------:R-:W-:Y:S01]  /*fc10*/  UMOV UR16, 0x0 ;  /* 0x0000000000107882 */ /* 0x000fe20000000000 */
[----:B------:R-:W-:Y:S01]  /*fc20*/  UMOV UR17, 0x10000000 ;  /* 0x1000000000117882 */ /* 0x000fe20000000000 */
[----:B------:R-:W-:Y:S01]  /*fc30*/  UMOV UR11, UR27 ;  /* 0x0000001b000b7c82 */ /* 0x000fe20008000000 */
[----:B------:R-:W-:-:S02]  /*fc40*/  LOP3.LUT R2, R2, R5, RZ, 0x3c, !PT ;  /* 0x0000000502027212 */ /* 0x000fc400078e3cff */
[----:B------:R-:W-:Y:S02]  /*fc50*/  SEL R3, R3, RZ, P0 ;  /* 0x000000ff03037207 */ /* 0x000fe40000000000 */
[----:B------:R0:W-:Y:S02]  /*fc60*/  UTMALDG.3D.MULTICAST [UR8], [UR14], UR23, desc[UR16] ;  /* 0x000010080e0073b4 */ /* 0x0001e40008011817 */
[----:B0-----:R-:W-:Y:S01]  /*fc70*/  UMOV UR8, UR26 ;  /* 0x0000001a00087c82 */ /* 0x001fe20008000000 */
[----:B------:R-:W-:Y:S02]  /*fc80*/  UMOV UR11, UR28 ;  /* 0x0000001c000b7c82 */ /* 0x000fe40008000000 */
[----:B------:R0:W-:Y:S02]  /*fc90*/  UTMALDG.3D.MULTICAST [UR8], [UR34], UR36, desc[UR16] ;  /* 0x00001008220073b4 */ /* 0x0001e40008011824 */
[----:B0-----:R-:W-:Y:S05]  /*fca0*/  @P1 BRA `(.L_x_309) ;  /* 0xfffffffc00341947 */ /* 0x001fea000383ffff */
.L_x_306:
[----:B------:R-:W-:Y:S05]  /*fcb0*/  BSYNC B1 ;  /* 0x0000000000017941 */ /* 0x000fea0003800000 */
.L_x_305:
[----:B------:R-:W2:Y:S01]  /*fcc0*/  LDL.LU R15, [R1+0x78] ;  /* 0x00007800010f7983 */ /* 0x000ea20000300800 */
[----:B------:R-:W-:Y:S01]  /*fcd0*/  LOP3.LUT P1, RZ, R9, 0xff, RZ, 0xc0, !PT ;  /* 0x000000ff09ff7812 */ /* 0x000fe2000782c0ff */
[----:B------:R-:W-:Y:S01]  /*fce0*/  VIADD R8, R8, UR19 ;  /* 0x0000001308087c36 */ /* 0x000fe20008000000 */
[----:B------:R-:W-:Y:S01]  /*fcf0*/  ULDC.64 UR8, c[0x0][0x650] ;  /* 0x0001940000087ab9 */ /* 0x000fe20000000a00 */
[----:B------:R-:W3:Y:S01]  /*fd00*/  LDL.LU R12, [R1+0x7c] ;  /* 0x00007c00010c7983 */ /* 0x000ee20000300800 */
[----:B------:R-:W-:Y:S01]  /*fd10*/  IMAD.U32 R5, RZ, RZ, UR19 ;  /* 0x00000013ff057e24 */ /* 0x000fe2000f8e00ff */
[----:B------:R-:W-:Y:S01]  /*fd20*/  UISETP.GE.U32.AND UP0, UPT, UR19, 0x3, UPT ;  /* 0x000000031300788c */ /* 0x000fe2000bf06070 */
[----:B------:R-:W-:Y:S01]  /*fd30*/  ISETP.GT.U32.AND P0, PT, R8, 0x2, PT ;  /* 0x000000020800780c */ /* 0x000fe20003f04070 */
[----:B------:R-:W-:Y:S01]  /*fd40*/  BSSY B1, `(.L_x_310) ;  /* 0x000006d000017945 */ /* 0x000fe20003800000 */
[----:B------:R-:W-:Y:S01]  /*fd50*/  IMAD.MOV.U32 R7, RZ, RZ, -0x1 ;  /* 0xffffffffff077424 */ /* 0x000fe200078e00ff */
[----:B------:R-:W-:Y:S01]  /*fd60*/  PRMT R9, RZ, 0x7610, R9 ;  /* 0x00007610ff097816 */ /* 0x000fe20000000009 */
[----:B------:R-:W-:Y:S01]  /*fd70*/  IMAD.MOV.U32 R6, RZ, RZ, -0x1 ;  /* 0xffffffffff067424 */ /* 0x000fe200078e00ff */
[----:B------:R-:W-:-:S02]  /*fd80*/  ISETP.LT.U32.AND P0, PT, R5, 0x3, P0 ;  /* 0x000000030500780c */ /* 0x000fc40000701070 */
[----:B------:R-:W0:Y:S01]  /*fd90*/  @P1 S2R R3, SR_CgaCtaId ;  /* 0x0000000000031919 */ /* 0x000e220000008800 */
[----:B------:R-:W-:Y:S02]  /*fda0*/  @P1 MOV R2, 0x400 ;  /* 0x0000040000021802 */ /* 0x000fe40000000f00 */
[----:B------:R-:W-:Y:S02]  /*fdb0*/  PLOP3.LUT P2, PT, PT, PT, UP0, 0x80, 0x0 ;  /* 0x000000000000781c */ /* 0x000fe40003f4f008 */
[----:B0-----:R-:W-:Y:S01]  /*fdc0*/  @P1 LEA R4, R3, R2, 0x18 ;  /* 0x0000000203041211 */ /* 0x001fe200078ec0ff */
[----:B------:R-:W-:-:S03]  /*fdd0*/  IMAD.WIDE.U32 R2, R8, -0x55555555, RZ ;  /* 0xaaaaaaab08027825 */ /* 0x000fc600078e00ff */
[----:B------:R0:W-:Y:S02]  /*fde0*/  @P1 SYNCS.ARRIVE.TRANS64.A1T0 RZ, [R4+URZ+0x48], RZ ;  /* 0x000048ff04ff19a7 */ /* 0x0001e4000810003f */
[----:B------:R-:W-:Y:S02]  /*fdf0*/  SHF.R.U32.HI R5, RZ, 0x1, R3 ;  /* 0x00000001ff057819 */ /* 0x000fe40000011603 */
[----:B------:R-:W-:Y:S02]  /*fe00*/  SEL R3, RZ, 0x1, !P0 ;  /* 0x00000001ff037807 */ /* 0x000fe40004000000 */
[----:B------:R-:W-:Y:S01]  /*fe10*/  PRMT R2, RZ, 0x7610, R2 ;  /* 0x00007610ff027816 */ /* 0x000fe20000000002 */
[----:B------:R-:W-:Y:S01]  /*fe20*/  IMAD R8, R5, -0x3, R8 ;  /* 0xfffffffd05087824 */ /* 0x000fe200078e0208 */
[----:B------:R-:W-:-:S04]  /*fe30*/  LOP3.LUT R0, R0, R3, RZ, 0x3c, !PT ;  /* 0x0000000300007212 */ /* 0x000fc800078e3cff */
[----:B------:R-:W-:Y:S01]  /*fe40*/  @P2 LOP3.LUT R0, R0, 0x1, R5, 0x78, !PT ;  /* 0x0000000100002812 */ /* 0x000fe200078e7805 */
[----:B------:R-:W-:Y:S01]  /*fe50*/  IMAD.MOV.U32 R5, RZ, RZ, -0x1 ;  /* 0xffffffffff057424 */ /* 0x000fe200078e00ff */
[----:B---3--:R-:W-:-:S04]  /*fe60*/  IADD3 R12, P1, R12, UR24, RZ ;  /* 0x000000180c0c7c10 */ /* 0x008fc8000ff3e0ff */
[----:B--2---:R-:W-:Y:S01]  /*fe70*/  IADD3.X R15, R15, UR21, RZ, P1, !PT ;  /* 0x000000150f0f7c10 */ /* 0x004fe20008ffe4ff */
[----:B------:R0:W-:Y:S01]  /*fe80*/  STL [R1+0x7c], R12 ;  /* 0x00007c0c01007387 */ /* 0x0001e20000100800 */
[----:B------:R-:W-:-:S03]  /*fe90*/  ISETP.GE.U32.AND P0, PT, R12, UR8, PT ;  /* 0x000000080c007c0c */ /* 0x000fc6000bf06070 */
[----:B------:R0:W-:Y:S01]  /*fea0*/  STL [R1+0x78], R15 ;  /* 0x0000780f01007387 */ /* 0x0001e20000100800 */
[----:B------:R-:W-:-:S13]  /*feb0*/  ISETP.GE.U32.AND.EX P0, PT, R15, UR9, PT, P0 ;  /* 0x000000090f007c0c */ /* 0x000fda000bf06100 */
[----:B0-----:R-:W-:Y:S05]  /*fec0*/  @P0 BRA `(.L_x_311) ;  /* 0x0000000400500947 */ /* 0x001fea0003800000 */
[----:B------:R-:W-:Y:S01]  /*fed0*/  ULDC.64 UR8, c[0x0][0x628] ;  /* 0x00018a0000087ab9 */ /* 0x000fe20000000a00 */
[----:B------:R-:W0:Y:S01]  /*fee0*/  S2R R11, SR_CTAID.X ;  /* 0x00000000000b7919 */ /* 0x000e220000002500 */
[----:B------:R-:W-:Y:S01]  /*fef0*/  ISETP.NE.U32.AND P0, PT, RZ, UR8, PT ;  /* 0x00000008ff007c0c */ /* 0x000fe2000bf05070 */
[----:B------:R-:W-:Y:S01]  /*ff00*/  ULDC UR11, c[0x0][0x630] ;  /* 0x00018c00000b7ab9 */ /* 0x000fe20000000800 */
[----:B------:R-:W-:Y:S01]  /*ff10*/  IMAD.MOV.U32 R2, RZ, RZ, R12 ;  /* 0x000000ffff027224 */ /* 0x000fe200078e000c */
[----:B------:R-:W1:Y:S01]  /*ff20*/  S2R R10, SR_CTAID.Y ;  /* 0x00000000000a7919 */ /* 0x000e620000002600 */
[----:B------:R-:W-:Y:S01]  /*ff30*/  ISETP.NE.AND.EX P0, PT, RZ, UR9, PT, P0 ;  /* 0x00000009ff007c0c */ /* 0x000fe2000bf05300 */
[----:B------:R-:W-:-:S12]  /*ff40*/  IMAD.MOV.U32 R3, RZ, RZ, R15 ;  /* 0x000000ffff037224 */ /* 0x000fd800078e000f */
[----:B------:R-:W-:Y:S05]  /*ff50*/  @!P0 BRA `(.L_x_312) ;  /* 0x0000000000288947 */ /* 0x000fea0003800000 */
[----:B------:R-:W-:Y:S02]  /*ff60*/  ULDC UR10, c[0x0][0x634] ;  /* 0x00018d00000a7ab9 */ /* 0x000fe40000000800 */
[----:B------:R-:W-:-:S05]  /*ff70*/  IADD3 R7, P0, R12, UR10, RZ ;  /* 0x0000000a0c077c10 */ /* 0x000fca000ff1e0ff */
[----:B------:R-:W-:-:S04]  /*ff80*/  IMAD.X R13, RZ, RZ, R15, P0 ;  /* 0x000000ffff0d7224 */ /* 0x000fc800000e060f */
[----:B------:R-:W-:-:S04]  /*ff90*/  IMAD.WIDE.U32 R4, R13, UR8, RZ ;  /* 0x000000080d047c25 */ /* 0x000fc8000f8e00ff */
[----:B------:R-:W-:-:S04]  /*ffa0*/  IMAD.WIDE.U32 R4, P0, R7, UR9, R4 ;  /* 0x0000000907047c25 */ /* 0x000fc8000f800004 */
[----:B------:R-:W-:-:S04]  /*ffb0*/  IMAD.WIDE.U32 R6, R7, UR8, RZ ;  /* 0x0000000807067c25 */ /* 0x000fc8000f8e00ff */
[----:B------:R-:W-:Y:S01]  /*ffc0*/  IMAD.X R3, RZ, RZ, RZ, P0 ;  /* 0x000000ffff037224 */ /* 0x000fe200000e06ff */
[----:B------:R-:W-:Y:S01]  /*ffd0*/  IADD3 RZ, P0, R7, R4, RZ ;  /* 0x0000000407ff7210 */ /* 0x000fe20007f1e0ff */
[----:B------:R-:W-:-:S04]  /*ffe0*/  IMAD.MOV.U32 R2, RZ, RZ, R5 ;  /* 0x000000ffff027224 */ /* 0x000fc800078e0005 */
[----:B------:R-:W-:-:S08]  /*fff0*/  IMAD.WIDE.U32.X R2, R13, UR9, R2, P0 ;  /* 0x000000090d027c25 */ /* 0x000fd000080e0402 */
.L_x_312:
[--C-:B------:R-:W-:Y:S01]  /*10000*/  SHF.R.U64 R6, R2, UR11, R3.reuse ;  /* 0x0000000b02067c19 */ /* 0x100fe20008001203 */
[----:B------:R-:W-:Y:S01]  /*10010*/  ULDC.64 UR8, c[0x0][0x620] ;  /* 0x0001880000087ab9 */ /* 0x000fe20000000a00 */
[----:B------:R-:W-:Y:S01]  /*10020*/  SHF.R.U32.HI R2, RZ, UR11, R3 ;  /* 0x0000000bff027c19 */ /* 0x000fe20008011603 */
[----:B------:R-:W-:Y:S01]  /*10030*/  IMAD.MOV.U32 R3, RZ, RZ, R15 ;  /* 0x000000ffff037224 */ /* 0x000fe200078e000f */
[----:B------:R-:W-:Y:S01]  /*10040*/  IADD3 R5, P0, RZ, -R6, RZ ;  /* 0x80000006ff057210 */ /* 0x000fe20007f1e0ff */
[----:B------:R-:W2:Y:S01]  /*10050*/  LDC R16, c[0x0][0x144] ;  /* 0x00005100ff107b82 */ /* 0x000ea20000000800 */
[----:B0-----:R-:W-:Y:S01]  /*10060*/  I2FP.F32.U32 R7, R11 ;  /* 0x0000000b00077245 */ /* 0x001fe20000201000 */
[----:B------:R-:W-:Y:S01]  /*10070*/  ULDC.64 UR14, c[0x0][0x640] ;  /* 0x00019000000e7ab9 */ /* 0x000fe20000000a00 */
[----:B------:R-:W-:Y:S01]  /*10080*/  ULDC UR10, c[0x0][0x608] ;  /* 0x00018200000a7ab9 */ /* 0x000fe20000000800 */
[----:B------:R-:W-:Y:S01]  /*10090*/  IMAD.X R2, RZ, RZ, ~R2, P0 ;  /* 0x000000ffff027224 */ /* 0x000fe200000e0e02 */
[----:B------:R-:W-:-:S03]  /*100a0*/  ISETP.NE.U32.AND P0, PT, RZ, UR14, PT ;  /* 0x0000000eff007c0c */ /* 0x000fc6000bf05070 */
[----:B------:R-:W-:Y:S01]  /*100b0*/  IMAD R4, R2, UR8, RZ ;  /* 0x0000000802047c24 */ /* 0x000fe2000f8e02ff */
[----:B------:R-:W0:Y:S01]  /*100c0*/  LDC R13, c[0x0][0x148] ;  /* 0x00005200ff0d7b82 */ /* 0x000e220000000800 */
[----:B------:R-:W-:Y:S01]  /*100d0*/  IMAD.MOV.U32 R2, RZ, RZ, R12 ;  /* 0x000000ffff027224 */ /* 0x000fe200078e000c */
[----:B------:R-:W-:-:S03]  /*100e0*/  ISETP.NE.AND.EX P0, PT, RZ, UR15, PT, P0 ;  /* 0x0000000fff007c0c */ /* 0x000fc6000bf05300 */
[----:B------:R-:W-:Y:S01]  /*100f0*/  IMAD.WIDE.U32 R2, R5, UR8, R2 ;  /* 0x0000000805027c25 */ /* 0x000fe2000f8e0002 */
[----:B------:R-:W-:-:S03]  /*10100*/  ULDC UR8, c[0x0][0x150] ;  /* 0x0000540000087ab9 */ /* 0x000fc60000000800 */
[----:B------:R-:W-:Y:S02]  /*10110*/  IMAD R5, R5, UR9, R4 ;  /* 0x0000000905057c24 */ /* 0x000fe4000f8e0204 */
[----:B------:R-:W-:Y:S01]  /*10120*/  FMUL R4, R7, UR8 ;  /* 0x0000000807047c20 */ /* 0x000fe20008400000 */
[----:B------:R-:W-:Y:S01]  /*10130*/  ULDC UR8, c[0x0][0x618] ;  /* 0x0001860000087ab9 */ /* 0x000fe20000000800 */
[----:B------:R-:W-:Y:S01]  /*10140*/  ULDC UR9, c[0x0][0x154] ;  /* 0x0000550000097ab9 */ /* 0x000fe20000000800 */
[----:B------:R-:W-:-:S03]  /*10150*/  IMAD.IADD R3, R3, 0x1, R5 ;  /* 0x0000000103037824 */ /* 0x000fc600078e0205 */
[----:B------:R-:W3:Y:S02]  /*10160*/  F2I.U32.TRUNC.NTZ R4, R4 ;  /* 0x0000000400047305 */ /* 0x000ee4000020f000 */
[----:B------:R-:W-:Y:S02]  /*10170*/  SHF.R.U64 R7, R2, UR8, R3 ;  /* 0x0000000802077c19 */ /* 0x000fe40008001203 */
[----:B-1----:R-:W-:-:S05]  /*10180*/  I2FP.F32.U32 R2, R10 ;  /* 0x0000000a00027245 */ /* 0x002fca0000201000 */
[----:B------:R-:W-:Y:S01]  /*10190*/  FMUL R5, R2, UR9 ;  /* 0x0000000902057c20 */ /* 0x000fe20008400000 */
[----:B------:R-:W-:Y:S01]  /*101a0*/  SHF.R.U32.HI R2, RZ, UR8, R3 ;  /* 0x00000008ff027c19 */ /* 0x000fe20008011603 */
[----:B------:R-:W-:Y:S02]  /*101b0*/  ULDC UR8, c[0x0][0x658] ;  /* 0x0001960000087ab9 */ /* 0x000fe40000000800 */
[----:B------:R1:W4:Y:S01]  /*101c0*/  F2I.U32.TRUNC.NTZ R15, R5 ;  /* 0x00000005000f7305 */ /* 0x000322000020f000 */
[--C-:B------:R-:W-:Y:S02]  /*101d0*/  SHF.R.U64 R14, R7, UR10, R2.reuse ;  /* 0x0000000a070e7c19 */ /* 0x100fe40008001202 */
[----:B------:R-:W-:Y:S01]  /*101e0*/  SHF.R.U32.HI R3, RZ, UR10, R2 ;  /* 0x0000000aff037c19 */ /* 0x000fe20008011602 */
[----:B---3--:R-:W-:-:S03]  /*101f0*/  IMAD.MOV R2, RZ, RZ, -R4 ;  /* 0x000000ffff027224 */ /* 0x008fc600078e0a04 */
[----:B------:R-:W-:Y:S01]  /*10200*/  SHF.R.U64 R12, R14, UR8, R3 ;  /* 0x000000080e0c7c19 */ /* 0x000fe20008001203 */
[----:B--2---:R-:W-:Y:S01]  /*10210*/  IMAD R17, R16, R2, R11 ;  /* 0x0000000210117224 */ /* 0x004fe200078e020b */
[----:B------:R-:W-:-:S03]  /*10220*/  SHF.R.U32.HI R4, RZ, UR8, R3 ;  /* 0x00000008ff047c19 */ /* 0x000fc60008011603 */
[----:B------:R-:W-:Y:S02]  /*10230*/  IMAD.MOV.U32 R2, RZ, RZ, R12 ;  /* 0x000000ffff027224 */ /* 0x000fe400078e000c */
[----:B------:R-:W-:Y:S01]  /*10240*/  IMAD.MOV.U32 R3, RZ, RZ, R4 ;  /* 0x000000ffff037224 */ /* 0x000fe200078e0004 */
[----:B-1--4-:R-:W-:Y:S06]  /*10250*/  @!P0 BRA `(.L_x_313) ;  /* 0x0000000000288947 */ /* 0x012fec0003800000 */
[----:B------:R-:W-:Y:S02]  /*10260*/  ULDC UR8, c[0x0][0x64c] ;  /* 0x0001930000087ab9 */ /* 0x000fe40000000800 */
[----:B------:R-:W-:-:S05]  /*10270*/  IADD3 R3, P0, R12, UR8, RZ ;  /* 0x000000080c037c10 */ /* 0x000fca000ff1e0ff */
[----:B------:R-:W-:-:S04]  /*10280*/  IMAD.X R11, RZ, RZ, R4, P0 ;  /* 0x000000ffff0b7224 */ /* 0x000fc800000e0604 */
[----:B------:R-:W-:-:S04]  /*10290*/  IMAD.WIDE.U32 R4, R11, UR14, RZ ;  /* 0x0000000e0b047c25 */ /* 0x000fc8000f8e00ff */
[----:B------:R-:W-:-:S04]  /*102a0*/  IMAD.WIDE.U32 R4, P0, R3, UR15, R4 ;  /* 0x0000000f03047c25 */ /* 0x000fc8000f800004 */
[----:B------:R-:W-:-:S04]  /*102b0*/  IMAD.WIDE.U32 R2, R3, UR14, RZ ;  /* 0x0000000e03027c25 */ /* 0x000fc8000f8e00ff */
[----:B------:R-:W-:Y:S01]  /*102c0*/  IMAD.MOV.U32 R2, RZ, RZ, R5 ;  /* 0x000000ffff027224 */ /* 0x000fe200078e0005 */
[----:B------:R-:W-:Y:S01]  /*102d0*/  IADD3 RZ, P1, R3, R4, RZ ;  /* 0x0000000403ff7210 */ /* 0x000fe20007f3e0ff */
[----:B------:R-:W-:-:S04]  /*102e0*/  IMAD.X R3, RZ, RZ, RZ, P0 ;  /* 0x000000ffff037224 */ /* 0x000fc800000e06ff */
[----:B------:R-:W-:-:S08]  /*102f0*/  IMAD.WIDE.U32.X R2, R11, UR15, R2, P1 ;  /* 0x0000000f0b027c25 */ /* 0x000fd000088e0402 */
.L_x_313:
[----:B------:R-:W-:Y:S01]  /*10300*/  ULDC UR8, c[0x0][0x648] ;  /* 0x0001920000087ab9 */ /* 0x000fe20000000800 */
[----:B------:R-:W-:Y:S01]  /*10310*/  IMAD.MOV R15, RZ, RZ, -R15 ;  /* 0x000000ffff0f7224 */ /* 0x000fe200078e0a0f */
[----:B------:R-:W-:Y:S01]  /*10320*/  SHF.R.U64 R3, R2, UR8, R3 ;  /* 0x0000000802037c19 */ /* 0x000fe20008001203 */
[----:B------:R-:W-:Y:S01]  /*10330*/  ULDC UR8, c[0x0][0x638] ;  /* 0x00018e0000087ab9 */ /* 0x000fe20000000800 */
[----:B------:R-:W-:Y:S01]  /*10340*/  LOP3.LUT R2, R14, UR18, RZ, 0xc0, !PT ;  /* 0x000000120e027c12 */ /* 0x000fe2000f8ec0ff */
[----:B0-----:R-:W-:Y:S01]  /*10350*/  @P4 IMAD R17, R13, R15, R10 ;  /* 0x0000000f0d114224 */ /* 0x001fe200078e020a */
[----:B------:R-:W-:Y:S01]  /*10360*/  LOP3.LUT R7, R7, UR4, RZ, 0xc0, !PT ;  /* 0x0000000407077c12 */ /* 0x000fe2000f8ec0ff */
[----:B------:R-:W-:Y:S01]  /*10370*/  IMAD.MOV R5, RZ, RZ, -R3 ;  /* 0x000000ffff057224 */ /* 0x000fe200078e0a03 */
[----:B------:R-:W-:Y:S01]  /*10380*/  ULDC UR9, c[0x0][0x610] ;  /* 0x0001840000097ab9 */ /* 0x000fe20000000800 */
[----:B------:R-:W-:Y:S02]  /*10390*/  IMAD R2, R3, UR5, R2 ;  /* 0x0000000503027c24 */ /* 0x000fe4000f8e0202 */
[----:B------:R-:W-:Y:S01]  /*103a0*/  IMAD R12, R5, UR8, R12 ;  /* 0x00000008050c7c24 */ /* 0x000fe2000f8e020c */
[----:B------:R-:W-:Y:S01]  /*103b0*/  ULDC UR8, c[0x0][0x600] ;  /* 0x0001800000087ab9 */ /* 0x000fe20000000800 */
[----:B------:R-:W-:-:S02]  /*103c0*/  IMAD R5, R2, UR9, R17 ;  /* 0x0000000902057c24 */ /* 0x000fc4000f8e0211 */
[----:B------:R-:W-:Y:S02]  /*103d0*/  IMAD R12, R12, UR8, R7 ;  /* 0x000000080c0c7c24 */ /* 0x000fe4000f8e0207 */
[----:B------:R-:W-:-:S03]  /*103e0*/  IMAD.MOV.U32 R2, RZ, RZ, 0x1 ;  /* 0x00000001ff027424 */ /* 0x000fc600078e00ff */
[----:B------:R-:W-:Y:S02]  /*103f0*/  SEL R7, R12, R5, !P4 ;  /* 0x000000050c077207 */ /* 0x000fe40006000000 */
[----:B------:R-:W-:-:S07]  /*10400*/  SEL R5, R5, R12, !P4 ;  /* 0x0000000c05057207 */ /* 0x000fce0006000000 */
.L_x_311:
[----:B------:R-:W-:Y:S05]  /*10410*/  BSYNC B1 ;  /* 0x0000000000017941 */ /* 0x000fea0003800000 */
.L_x_310:
[----:B------:R-:W-:-:S13]  /*10420*/  LOP3.LUT P0, RZ, R2, 0xff, RZ, 0xc0, !PT ;  /* 0x000000ff02ff7812 */ /* 0x000fda000780c0ff */
[----:B------:R-:W-:Y:S05]  /*10430*/  @P0 BRA `(.L_x_314) ;  /* 0xfffffff400180947 */ /* 0x000fea000383ffff */
[----:B------:R-:W-:Y:S05]  /*10440*/  BSYNC B0 ;  /* 0x0000000000007941 */ /* 0x000fea0003800000 */
.L_x_303:
[----:B------:R-:W-:-:S03]  /*10450*/  UMOV UR8, 0xffffffff ;  /* 0xffffffff00087882 */ /* 0x000fc60000000000 */
[----:B------:R-:W-:Y:S05]  /*10460*/  BRA.DIV UR8, `(.L_x_315) ;  /* 0x0000000608047947 */ /* 0x000fea000b800000 */
[----:B------:R-:W-:-:S13]  /*10470*/  ELECT P0, URZ, PT ;  /* 0x00000000003f782f */ /* 0x000fda0003800000 */
.L_x_328:
[----:B------:R-:W-:Y:S04]  /*10480*/  BSSY B0, `(.L_x_316) ;  /* 0x0000023000007945 */ /* 0x000fe80003800000 */
[----:B------:R-:W-:Y:S05]  /*10490*/  @!P0 BRA `(.L_x_317) ;  /* 0x0000000000848947 */ /* 0x000fea0003800000 */
[----:B------:R-:W-:-:S04]  /*104a0*/  ULOP3.LUT UR8, UR13, 0x2, URZ, 0xfc, !UPT ;  /* 0x000000020d087892 */ /* 0x000fc8000f8efc3f */
[----:B------:R-:W-:-:S06]  /*104b0*/  UISETP.NE.AND UP0, UPT, UR8, 0x3, UPT ;  /* 0x000000030800788c */ /* 0x000fcc000bf05270 */
[----:B------:R-:W-:-:S13]  /*104c0*/  PLOP3.LUT P0, PT, PT, PT, UP0, 0x80, 0x0 ;  /* 0x000000000000781c */ /* 0x000fda0003f0f008 */
[----:B------:R-:W-:Y:S05]  /*104d0*/  @!P0 BRA `(.L_x_318) ;  /* 0x0000000000048947 */ /* 0x000fea0003800000 */
[----:B------:R-:W-:Y:S01]  /*104e0*/  BPT.TRAP 0x1 ;  /* 0x000000040000795c */ /* 0x000fe20000300000 */
.L_x_318:
[----:B------:R-:W0:Y:S01]  /*104f0*/  S2R R3, SR_CgaCtaId ;  /* 0x0000000000037919 */ /* 0x000e220000008800 */
[----:B------:R-:W-:-:S04]  /*10500*/  MOV R2, 0x400 ;  /* 0x0000040000027802 */ /* 0x000fc80000000f00 */
[----:B0-----:R-:W-:Y:S02]  /*10510*/  LEA R3, R3, R2, 0x18 ;  /* 0x0000000203037211 */ /* 0x001fe400078ec0ff */
[----:B------:R-:W-:-:S03]  /*10520*/  SHF.L.U32 R2, R0, 0x1f, RZ ;  /* 0x0000001f00027819 */ /* 0x000fc600000006ff */
[----:B------:R-:W-:-:S04]  /*10530*/  VIADD R3, R3, 0x18 ;  /* 0x0000001803037836 */ /* 0x000fc80000000000 */
[C---:B------:R-:W-:Y:S02]  /*10540*/  IMAD R7, R8.reuse, 0x8, R3 ;  /* 0x0000000808077824 */ /* 0x040fe400078e0203 */
[----:B------:R-:W-:Y:S02]  /*10550*/  VIADD R8, R8, 0x1 ;  /* 0x0000000108087836 */ /* 0x000fe40000000000 */
[----:B------:R-:W0:Y:S03]  /*10560*/  SYNCS.PHASECHK.TRANS64.TRYWAIT P0, [R7+URZ], R2 ;  /* 0x00000002070075a7 */ /* 0x000e26000800017f */
[----:B------:R-:W-:-:S04]  /*10570*/  ISETP.NE.AND P1, PT, R8, 0x3, PT ;  /* 0x000000030800780c */ /* 0x000fc80003f25270 */
[----:B------:R-:W-:Y:S02]  /*10580*/  SEL R5, RZ, 0x1, P1 ;  /* 0x00000001ff057807 */ /* 0x000fe40000800000 */
[----:B------:R-:W-:Y:S02]  /*10590*/  SEL R8, R8, RZ, P1 ;  /* 0x000000ff08087207 */ /* 0x000fe40000800000 */
[----:B------:R-:W-:-:S03]  /*105a0*/  LOP3.LUT R5, R0, R5, RZ, 0x3c, !PT ;  /* 0x0000000500057212 */ /* 0x000fc600078e3cff */
[----:B------:R-:W-:Y:S01]  /*105b0*/  IMAD R9, R8, 0x8, R3 ;  /* 0x0000000808097824 */ /* 0x000fe200078e0203 */
[----:B------:R-:W-:Y:S01]  /*105c0*/  SHF.L.U32 R4, R5, 0x1f, RZ ;  /* 0x0000001f05047819 */ /* 0x000fe200000006ff */
[----:B0-----:R-:W-:Y:S06]  /*105d0*/  @!P0 BRA `(.L_x_319) ;  /* 0x0000000000c88947 */ /* 0x001fec0003800000 */
.L_x_329:
[----:B------:R-:W1:Y:S01]  /*105e0*/  SYNCS.PHASECHK.TRANS64.TRYWAIT P0, [R9+URZ], R4 ;  /* 0x00000004090075a7 */ /* 0x000e62000800017f */
[----:B------:R-:W-:-:S05]  /*105f0*/  VIADD R0, R8, 0x1 ;  /* 0x0000000108007836 */ /* 0x000fca0000000000 */
[----:B------:R-:W-:-:S04]  /*10600*/  ISETP.NE.AND P1, PT, R0, 0x3, PT ;  /* 0x000000030000780c */ /* 0x000fc80003f25270 */
[----:B0-----:R-:W-:Y:S02]  /*10610*/  SEL R2, RZ, 0x1, P1 ;  /* 0x00000001ff027807 */ /* 0x001fe40000800000 */
[----:B------:R-:W-:Y:S02]  /*10620*/  SEL R0, R0, RZ, P1 ;  /* 0x000000ff00007207 */ /* 0x000fe40000800000 */
[----:B------:R-:W-:Y:S01]  /*10630*/  LOP3.LUT R2, R5, R2, RZ, 0x3c, !PT ;  /* 0x0000000205027212 */ /* 0x000fe200078e3cff */
[----:B-1----:R-:W-:Y:S06]  /*10640*/  @!P0 BRA `(.L_x_320) ;  /* 0x0000000000c08947 */ /* 0x002fec0003800000 */
.L_x_330:
[----:B------:R-:W-:Y:S01]  /*10650*/  IMAD R3, R0, 0x8, R3 ;  /* 0x0000000800037824 */ /* 0x000fe200078e0203 */
[----:B------:R-:W-:-:S07]  /*10660*/  SHF.L.U32 R0, R2, 0x1f, RZ ;  /* 0x0000001f02007819 */ /* 0x000fce00000006ff */
.L_x_321:
[----:B-1----:R1:W2:Y:S02]  /*10670*/  SYNCS.PHASECHK.TRANS64.TRYWAIT P0, [R3+URZ], R0 ;  /* 0x00000000030075a7 */ /* 0x0022a4000800017f */
[----:B--2---:R-:W-:Y:S05]  /*10680*/  @!P0 NANOSLEEP.SYNCS 0x989680 ;  /* 0x009896800000895d */ /* 0x004fea0003900000 */
[----:B------:R-:W2:Y:S02]  /*10690*/  @!P0 SYNCS.PHASECHK.TRANS64 P0, [R3+URZ], R0 ;  /* 0x00000000030085a7 */ /* 0x000ea4000800007f */
[----:B--2---:R-:W-:Y:S05]  /*106a0*/  @!P0 BRA `(.L_x_321) ;  /* 0xfffffffc00f08947 */ /* 0x004fea000383ffff */
.L_x_317:
[----:B------:R-:W-:Y:S05]  /*106b0*/  BSYNC B0 ;  /* 0x0000000000007941 */ /* 0x000fea0003800000 */
.L_x_316:
[----:B------:R-:W-:Y:S05]  /*106c0*/  EXIT ;  /* 0x000000000000794d */ /* 0x000fea0003800000 */
.L_x_21:
[----:B-1----:R-:W-:-:S04]  /*106d0*/  IMAD.U32 R3, RZ, RZ, UR6 ;  /* 0x00000006ff037e24 */ /* 0x002fc8000f8e00ff */
[----:B------:R1:W2:Y:S03]  /*106e0*/  SYNCS.PHASECHK.TRANS64.TRYWAIT P0, [R3+URZ], R0 ;  /* 0x00000000030075a7 */ /* 0x0002a6000800017f */
[----:B--2---:R-:W-:Y:S05]  /*106f0*/  @!P0 NANOSLEEP.SYNCS 0x989680 ;  /* 0x009896800000895d */ /* 0x004fea0003900000 */
[----:B------:R-:W2:Y:S02]  /*10700*/  @!P0 SYNCS.PHASECHK.TRANS64 P0, [R3+URZ], R0 ;  /* 0x00000000030085a7 */ /* 0x000ea4000800007f */
[----:B--2---:R-:W-:Y:S05]  /*10710*/  @!P0 BRA `(.L_x_21) ;  /* 0xfffffffc00ec8947 */ /* 0x004fea000383ffff */
[----:B------:R-:W-:Y:S05]  /*10720*/  BRA `(.L_x_20) ;  /* 0xffffff1400b47947 */ /* 0x000fea000383ffff */
.L_x_27:
[----:B-----5:R2:W-:Y:S02]  /*10730*/  STL [R1+0x88], R0 ;  /* 0x0000880001007387 */ /* 0x0205e40000100800 */
[----:B--2---:R-:W-:-:S04]  /*10740*/  IMAD.U32 R0, RZ, RZ, UR16 ;  /* 0x00000010ff007e24 */ /* 0x004fc8000f8e00ff */
[----:B------:R2:W3:Y:S03]  /*10750*/  SYNCS.PHASECHK.TRANS64.TRYWAIT P0, [R0+URZ], R229 ;  /* 0x000000e5000075a7 */ /* 0x0004e6000800017f */
[----:B---3--:R-:W-:Y:S05]  /*10760*/  @!P0 NANOSLEEP.SYNCS 0x989680 ;  /* 0x009896800000895d */ /* 0x008fea0003900000 */
[----:B------:R2:W3:Y:S02]  /*10770*/  @!P0 SYNCS.PHASECHK.TRANS64 P0, [R0+URZ], R229 ;  /* 0x000000e5000085a7 */ /* 0x0004e4000800007f */
[----:B--2---:R2:W5:Y:S02]  /*10780*/  LDL.LU R0, [R1+0x88] ;  /* 0x0000880001007983 */ /* 0x0045640000300800 */
[----:B--23--:R-:W-:Y:S05]  /*10790*/  @!P0 BRA `(.L_x_27) ;  /* 0xfffffffc00e48947 */ /* 0x00cfea000383ffff */
[----:B------:R-:W-:Y:S05]  /*107a0*/  BRA `(.L_x_26) ;  /* 0xffffff2800807947 */ /* 0x000fea000383ffff */
.L_x_304:
[----:B------:R-:W-:Y:S01]  /*107b0*/  BSSY B1, `(.L_x_322) ;  /* 0x0000006000017945 */ /* 0x000fe20003800000 */
[----:B------:R-:W-:-:S07]  /*107c0*/  IMAD.MOV.U32 R2, RZ, RZ, -0x1 ;  /* 0xffffffffff027424 */ /* 0x000fce00078e00ff */
[----:B------:R-:W-:Y:S05]  /*107d0*/  WARPSYNC.COLLECTIVE R2, `(.L_x_323) ;  /* 0x00000000020c7348 */ /* 0x000fea0003c00000 */
[----:B------:R-:W-:Y:S02]  /*107e0*/  ELECT P0, UR62, PT ;  /* 0x00000000003e782f */ /* 0x000fe40003800000 */
[----:B------:R-:W-:Y:S01]  /*107f0*/  MOV R2, UR62 ;  /* 0x0000003e00027c02 */ /* 0x000fe20008000f00 */
[----:B------:R-:W-:Y:S10]  /*10800*/  ENDCOLLECTIVE ;  /* 0x000000000000791b */ /* 0x000ff40003800000 */
.L_x_323:
[----:B------:R-:W-:Y:S05]  /*10810*/  BSYNC B1 ;  /* 0x0000000000017941 */ /* 0x000fea0003800000 */
.L_x_322:
[----:B------:R-:W-:Y:S05]  /*10820*/  BRA `(.L_x_324) ;  /* 0xfffffff000287947 */ /* 0x000fea000383ffff */
.L_x_307:
[----:B0-----:R0:W2:Y:S02]  /*10830*/  SYNCS.PHASECHK.TRANS64.TRYWAIT P0, [R11+URZ+0x18], R4 ;  /* 0x000018040b0075a7 */ /* 0x0010a4000800017f */
[----:B--2---:R-:W-:Y:S05]  /*10840*/  @!P0 NANOSLEEP.SYNCS 0x989680 ;  /* 0x009896800000895d */ /* 0x004fea0003900000 */
[----:B------:R-:W2:Y:S02]  /*10850*/  @!P0 SYNCS.PHASECHK.TRANS64 P0, [R11+URZ+0x18], R4 ;  /* 0x000018040b0085a7 */ /* 0x000ea4000800007f */
[----:B--2---:R-:W-:Y:S05]  /*10860*/  @!P0 BRA `(.L_x_307) ;  /* 0xfffffffc00f08947 */ /* 0x004fea000383ffff */
[----:B------:R-:W-:Y:S05]  /*10870*/  BRA `(.L_x_325) ;  /* 0xfffffff000687947 */ /* 0x000fea000383ffff */
.L_x_315:
[----:B------:R-:W-:Y:S01]  /*10880*/  BSSY B0, `(.L_x_326) ;  /* 0x0000006000007945 */ /* 0x000fe20003800000 */
[----:B------:R-:W-:-:S07]  /*10890*/  IMAD.MOV.U32 R2, RZ, RZ, -0x1 ;  /* 0xffffffffff027424 */ /* 0x000fce00078e00ff */
[----:B------:R-:W-:Y:S05]  /*108a0*/  WARPSYNC.COLLECTIVE R2, `(.L_x_327) ;  /* 0x00000000020c7348 */ /* 0x000fea0003c00000 */
[----:B------:R-:W-:Y:S02]  /*108b0*/  ELECT P0, UR62, PT ;  /* 0x00000000003e782f */ /* 0x000fe40003800000 */
[----:B------:R-:W-:Y:S01]  /*108c0*/  MOV R2, UR62 ;  /* 0x0000003e00027c02 */ /* 0x000fe20008000f00 */
[----:B------:R-:W-:Y:S10]  /*108d0*/  ENDCOLLECTIVE ;  /* 0x000000000000791b */ /* 0x000ff40003800000 */
.L_x_327:
[----:B------:R-:W-:Y:S05]  /*108e0*/  BSYNC B0 ;  /* 0x0000000000007941 */ /* 0x000fea0003800000 */
.L_x_326:
[----:B------:R-:W-:Y:S05]  /*108f0*/  BRA `(.L_x_328) ;  /* 0xfffffff800e07947 */ /* 0x000fea000383ffff */
.L_x_319:
[----:B0-----:R0:W1:Y:S02]  /*10900*/  SYNCS.PHASECHK.TRANS64.TRYWAIT P0, [R7+URZ], R2 ;  /* 0x00000002070075a7 */ /* 0x001064000800017f */
[----:B-1----:R-:W-:Y:S05]  /*10910*/  @!P0 NANOSLEEP.SYNCS 0x989680 ;  /* 0x009896800000895d */ /* 0x002fea0003900000 */
[----:B------:R-:W1:Y:S02]  /*10920*/  @!P0 SYNCS.PHASECHK.TRANS64 P0, [R7+URZ], R2 ;  /* 0x00000002070085a7 */ /* 0x000e64000800007f */
[----:B-1----:R-:W-:Y:S05]  /*10930*/  @!P0 BRA `(.L_x_319) ;  /* 0xfffffffc00f08947 */ /* 0x002fea000383ffff */
[----:B------:R-:W-:Y:S05]  /*10940*/  BRA `(.L_x_329) ;  /* 0xfffffffc00247947 */ /* 0x000fea000383ffff */
.L_x_320:
[----:B0-----:R0:W1:Y:S02]  /*10950*/  SYNCS.PHASECHK.TRANS64.TRYWAIT P0, [R9+URZ], R4 ;  /* 0x00000004090075a7 */ /* 0x001064000800017f */
[----:B-1----:R-:W-:Y:S05]  /*10960*/  @!P0 NANOSLEEP.SYNCS 0x989680 ;  /* 0x009896800000895d */ /* 0x002fea0003900000 */
[----:B------:R-:W1:Y:S02]  /*10970*/  @!P0 SYNCS.PHASECHK.TRANS64 P0, [R9+URZ], R4 ;  /* 0x00000004090085a7 */ /* 0x000e64000800007f */
[----:B-1----:R-:W-:Y:S05]  /*10980*/  @!P0 BRA `(.L_x_320) ;  /* 0xfffffffc00f08947 */ /* 0x002fea000383ffff */
[----:B------:R-:W-:Y:S05]  /*10990*/  BRA `(.L_x_330) ;  /* 0xfffffffc002c7947 */ /* 0x000fea000383ffff */
.L_x_331:
[----:B------:R-:W-:-:S00]  /*109a0*/  BRA `(.L_x_331) ;  /* 0xfffffffc00fc7947 */ /* 0x000fc0000383ffff */
[----:B------:R-:W-:-:S00]  /*109b0*/  NOP ;  /* 0x0000000000007918 */ /* 0x000fc00000000000 */
        /* <DEDUP_REMOVED lines=12> */
.L_x_332:


//--------------------- .nv.shared._ZN7cutlass13device_kernelINS_4gemm6kernel13GemmUniversalIN4cute5tupleIJiiiiEEENS1_10collective13CollectiveMmaINS1_37MainloopSm90TmaGmmaWarpSpecializedFP8ILi3ENS5_IJNS4_1CILi2EEESB_NSA_ILi1EEEEEENS1_35KernelTmaWarpSpecializedCooperativeEEENS5_IJNSA_ILi256EEENSA_ILi128EEESH_EEENS_12float_e5m2_tENS5_IJlSC_lEEESJ_SK_NS4_8TiledMMAINS4_8MMA_AtomIJNS4_4SM904GMMA31MMA_64x128x32_F32E5M2E5M2_SS_TNILNSO_7ScaleInE1ELSQ_1EEEEEENS4_6LayoutINS5_IJSB_SC_SC_EEENS5_IJSC_NSA_ILi0EEESV_EEEEENS5_IJNS4_10UnderscoreESY_SY_EEEEENS4_23SM90_TMA_LOAD_MULTICASTENS4_14ComposedLayoutINS4_7SwizzleILi3ELi4ELi3EEENS4_18smem_ptr_flag_bitsILi8EEENST_INS5_IJNSA_ILi8EEESH_EEENS5_IJSH_SC_EEEEEEEvNS4_8identityES11_S1B_vS1C_EENS_8epilogue10collective6detail29Sm90TmaWarpSpecializedAdapterINS1F_15DefaultEpilogueISJ_SK_SK_NS1E_6thread17LinearCombinationISJ_Li1EffLNS1J_9ScaleType4KindE0ELNS_15FloatRoundStyleE2ESJ_EENS1_15EpilogueDefaultEEEEEvvEEEEvNT_6ParamsE --------------------------
	.section	.nv.shared._ZN7cutlass13device_kernelINS_4gemm6kernel13GemmUniversalIN4cute5tupleIJiiiiEEENS1_10collective13CollectiveMmaINS1_37MainloopSm90TmaGmmaWarpSpecializedFP8ILi3ENS5_IJNS4_1CILi2EEESB_NSA_ILi1EEEEEENS1_35KernelTmaWarpSpecializedCooperativeEEENS5_IJNSA_ILi256EEENSA_ILi128EEESH_EEENS_12float_e5m2_tENS5_IJlSC_lEEESJ_SK_NS4_8TiledMMAINS4_8MMA_AtomIJNS4_4SM904GMMA31MMA_64x128x32_F32E5M2E5M2_SS_TNILNSO_7ScaleInE1ELSQ_1EEEEEENS4_6LayoutINS5_IJSB_SC_SC_EEENS5_IJSC_NSA_ILi0EEESV_EEEEENS5_IJNS4_10UnderscoreESY_SY_EEEEENS4_23SM90_TMA_LOAD_MULTICASTENS4_14ComposedLayoutINS4_7SwizzleILi3ELi4ELi3EEENS4_18smem_ptr_flag_bitsILi8EEENST_INS5_IJNSA_ILi8EEESH_EEENS5_IJSH_SC_EEEEEEEvNS4_8identityES11_S1B_vS1C_EENS_8epilogue10collective6detail29Sm90TmaWarpSpecializedAdapterINS1F_15DefaultEpilogueISJ_SK_SK_NS1E_6thread17LinearCombinationISJ_Li1EffLNS1J_9ScaleType4KindE0ELNS_15FloatRoundStyleE2ESJ_EENS1_15EpilogueDefaultEEEEEvvEEEEvNT_6ParamsE,"aw",@nobits
	.sectionflags	@""
	.align	16
	.zero		1024


//--------------------- .nv.shared.reserved.0     --------------------------
	.section	.nv.shared.reserved.0,"aw",@nobits
	.weak		__nv_reservedSMEM_offset_0_alias
	.size		__nv_reservedSMEM_offset_0_alias, 0, 0
	.other		__nv_reservedSMEM_offset_0_alias,@"STO_CUDA_RESERVED_SHARED STV_DEFAULT"
__nv_reservedSMEM_offset_0_alias:
	.zero		0


//--------------------- .nv.global                --------------------------
	.section	.nv.global,"aw",@nobits
.nv.global:
	.type		_ZN39_INTERNAL_9ae3cd9f_4_k_cu_0bd040af_53954cute1_E,@object
	.size		_ZN39_INTERNAL_9ae3cd9f_4_k_cu_0bd040af_53954cute1_E,(_ZN39_INTERNAL_9ae3cd9f_4_k_cu_0bd040af_53954cuda3std3__45__cpo6cbeginE - _ZN39_INTERNAL_9ae3cd9f_4_k_cu_0bd040af_53954cute1_E)
_ZN39_INTERNAL_9ae3cd9f_4_k_cu_0bd040af_53954cute1_E:
	.zero		1
	.type		_ZN39_INTERNAL_9ae3cd9f_4_k_cu_0bd040af_53954cuda3std3__45__cpo6cbeginE,@object
	.size		_ZN39_INTERNAL_9ae3cd9f_4_k_cu_0bd040af_53954cuda3std3__45__cpo6cbeginE,(_ZN39_INTERNAL_9ae3cd9f_4_k_cu_0bd040af_53954cuda3std3__48in_placeE - _ZN39_INTERNAL_9ae3cd9f_4_k_cu_0bd040af_53954cuda3std3__45__cpo6cbeginE)
_ZN39_INTERNAL_9ae3cd9f_4_k_cu_0bd040af_53954cuda3std3__45__cpo6cbeginE:
	.zero		1
	.type		_ZN39_INTERNAL_9ae3cd9f_4_k_cu_0bd040af_53954cuda3std3__48in_placeE,@object
	.size		_ZN39_INTERNAL_9ae3cd9f_4_k_cu_0bd040af_53954cuda3std3__48in_placeE,(_ZN39_INTERNAL_9ae3cd9f_4_k_cu_0bd040af_53954cuda3std6ranges3__45__cpo9iter_moveE - _ZN39_INTERNAL_9ae3cd9f_4_k_cu_0bd040af_53954cuda3std3__48in_placeE)
_ZN39_INTERNAL_9ae3cd9f_4_k_cu_0bd040af_53954cuda3std3__48in_placeE:
	.zero		1
	.type		_ZN39_INTERNAL_9ae3cd9f_4_k_cu_0bd040af_53954cuda3std6ranges3__45__cpo9iter_moveE,@object
	.size		_ZN39_INTERNAL_9ae3cd9f_4_k_cu_0bd040af_53954cuda3std6ranges3__45__cpo9iter_moveE,(_ZN39_INTERNAL_9ae3cd9f_4_k_cu_0bd040af_53954cuda3std3__45__cpo5beginE - _ZN39_INTERNAL_9ae3cd9f_4_k_cu_0bd040af_53954cuda3std6ranges3__45__cpo9iter_moveE)
_ZN39_INTERNAL_9ae3cd9f_4_k_cu_0bd040af_53954cuda3std6ranges3__45__cpo9iter_moveE:
	.zero		1
	.type		_ZN39_INTERNAL_9ae3cd9f_4_k_cu_0bd040af_53954cuda3std3__45__cpo5beginE,@object
	.size		_ZN39_INTERNAL_9ae3cd9f_4_k_cu_0bd040af_53954cuda3std3__45__cpo5beginE,(_ZN39_INTERNAL_9ae3cd9f_4_k_cu_0bd040af_53954cuda3std3__441_GLOBAL__N__9ae3cd9f_4_k_cu_0bd040af_53956ignoreE - _ZN39_INTERNAL_9ae3cd9f_4_k_cu_0bd040af_53954cuda3std3__45__cpo5beginE)
_ZN39_INTERNAL_9ae3cd9f_4_k_cu_0bd040af_53954cuda3std3__45__cpo5beginE:
	.zero		1
	.type		_ZN39_INTERNAL_9ae3cd9f_4_k_cu_0bd040af_53954cuda3std3__441_GLOBAL__N__9ae3cd9f_4_k_cu_0bd040af_53956ignoreE,@object
	.size		_ZN39_INTERNAL_9ae3cd9f_4_k_cu_0bd040af_53954cuda3std3__441_GLOBAL__N__9ae3cd9f_4_k_cu_0bd040af_53956ignoreE,(_ZN39_INTERNAL_9ae3cd9f_4_k_cu_0bd040af_53954cute7productE - _ZN39_INTERNAL_9ae3cd9f_4_k_cu_0bd040af_53954cuda3std3__441_GLOBAL__N__9ae3cd9f_4_k_cu_0bd040af_53956ignoreE)
_ZN39_INTERNAL_9ae3cd9f_4_k_cu_0bd040af_53954cuda3std3__441_GLOBAL__N__9ae3cd9f_4_k_cu_0bd040af_53956ignoreE:
	.zero		1
	.type		_ZN39_INTERNAL_9ae3cd9f_4_k_cu_0bd040af_53954cute7productE,@object
	.size		_ZN39_INTERNAL_9ae3cd9f_4_k_cu_0bd040af_53954cute7productE,(_ZN39_INTERNAL_9ae3cd9f_4_k_cu_0bd040af_53954cuda3std3__45__cpo3endE - _ZN39_INTERNAL_9ae3cd9f_4_k_cu_0bd040af_53954cute7productE)
_ZN39_INTERNAL_9ae3cd9f_4_k_cu_0bd040af_53954cute7productE:
	.zero		1
	.type		_ZN39_INTERNAL_9ae3cd9f_4_k_cu_0bd040af_53954cuda3std3__45__cpo3endE,@object
	.size		_ZN39_INTERNAL_9ae3cd9f_4_k_cu_0bd040af_53954cuda3std3__45__cpo3endE,(_ZN39_INTERNAL_9ae3cd9f_4_k_cu_0bd040af_53954cuda3std3__419piecewise_constructE - _ZN39_INTERNAL_9ae3cd9f_4_k_cu_0bd040af_53954cuda3std3__45__cpo3endE)
_ZN39_INTERNAL_9ae3cd9f_4_k_cu_0bd040af_53954cuda3std3__45__cpo3endE:
	.zero		1
	.type		_ZN39_INTERNAL_9ae3cd9f_4_k_cu_0bd040af_53954cuda3std3__419piecewise_constructE,@object
	.size		_ZN39_INTERNAL_9ae3cd9f_4_k_cu_0bd040af_53954cuda3std3__419piecewise_constructE,(_ZN39_INTERNAL_9ae3cd9f_4_k_cu_0bd040af_53954cuda3std3__45__cpo4cendE - _ZN39_INTERNAL_9ae3cd9f_4_k_cu_0bd040af_53954cuda3std3__419piecewise_constructE)
_ZN39_INTERNAL_9ae3cd9f_4_k_cu_0bd040af_53954cuda3std3__419piecewise_constructE:
	.zero		1
	.type		_ZN39_INTERNAL_9ae3cd9f_4_k_cu_0bd040af_53954cuda3std3__45__cpo4cendE,@object
	.size		_ZN39_INTERNAL_9ae3cd9f_4_k_cu_0bd040af_53954cuda3std3__45__cpo4cendE,(_ZN39_INTERNAL_9ae3cd9f_4_k_cu_0bd040af_53954cuda3std6ranges3__45__cpo4swapE - _ZN39_INTERNAL_9ae3cd9f_4_k_cu_0bd040af_53954cuda3std3__45__cpo4cendE)
_ZN39_INTERNAL_9ae3cd9f_4_k_cu_0bd040af_53954cuda3std3__45__cpo4cendE:
	.zero		1
	.type		_ZN39_INTERNAL_9ae3cd9f_4_k_cu_0bd040af_53954cuda3std6ranges3__45__cpo4swapE,@object
	.size		_ZN39_INTERNAL_9ae3cd9f_4_k_cu_0bd040af_53954cuda3std6ranges3__45__cpo4swapE,(.L_7 - _ZN39_INTERNAL_9ae3cd9f_4_k_cu_0bd040af_53954cuda3std6ranges3__45__cpo4swapE)
_ZN39_INTERNAL_9ae3cd9f_4_k_cu_0bd040af_53954cuda3std6ranges3__45__cpo4swapE:
	.zero		1
.L_7:


//--------------------- .nv.constant0._ZN7cutlass13device_kernelINS_4gemm6kernel13GemmUniversalIN4cute5tupleIJiiiiEEENS1_10collective13CollectiveMmaINS1_37MainloopSm90TmaGmmaWarpSpecializedFP8ILi3ENS5_IJNS4_1CILi2EEESB_NSA_ILi1EEEEEENS1_35KernelTmaWarpSpecializedCooperativeEEENS5_IJNSA_ILi256EEENSA_ILi128EEESH_EEENS_12float_e5m2_tENS5_IJlSC_lEEESJ_SK_NS4_8TiledMMAINS4_8MMA_AtomIJNS4_4SM904GMMA31MMA_64x128x32_F32E5M2E5M2_SS_TNILNSO_7ScaleInE1ELSQ_1EEEEEENS4_6LayoutINS5_IJSB_SC_SC_EEENS5_IJSC_NSA_ILi0EEESV_EEEEENS5_IJNS4_10UnderscoreESY_SY_EEEEENS4_23SM90_TMA_LOAD_MULTICASTENS4_14ComposedLayoutINS4_7SwizzleILi3ELi4ELi3EEENS4_18smem_ptr_flag_bitsILi8EEENST_INS5_IJNSA_ILi8EEESH_EEENS5_IJSH_SC_EEEEEEEvNS4_8identityES11_S1B_vS1C_EENS_8epilogue10collective6detail29Sm90TmaWarpSpecializedAdapterINS1F_15DefaultEpilogueISJ_SK_SK_NS1E_6thread17LinearCombinationISJ_Li1EffLNS1J_9ScaleType4KindE0ELNS_15FloatRoundStyleE2ESJ_EENS1_15EpilogueDefaultEEEEEvvEEEEvNT_6ParamsE --------------------------
	.section	.nv.constant0._ZN7cutlass13device_kernelINS_4gemm6kernel13GemmUniversalIN4cute5tupleIJiiiiEEENS1_10collective13CollectiveMmaINS1_37MainloopSm90TmaGmmaWarpSpecializedFP8ILi3ENS5_IJNS4_1CILi2EEESB_NSA_ILi1EEEEEENS1_35KernelTmaWarpSpecializedCooperativeEEENS5_IJNSA_ILi256EEENSA_ILi128EEESH_EEENS_12float_e5m2_tENS5_IJlSC_lEEESJ_SK_NS4_8TiledMMAINS4_8MMA_AtomIJNS4_4SM904GMMA31MMA_64x128x32_F32E5M2E5M2_SS_TNILNSO_7ScaleInE1ELSQ_1EEEEEENS4_6LayoutINS5_IJSB_SC_SC_EEENS5_IJSC_NSA_ILi0EEESV_EEEEENS5_IJNS4_10UnderscoreESY_SY_EEEEENS4_23SM90_TMA_LOAD_MULTICASTENS4_14ComposedLayoutINS4_7SwizzleILi3ELi4ELi3EEENS4_18smem_ptr_flag_bitsILi8EEENST_INS5_IJNSA_ILi8EEESH_EEENS5_IJSH_SC_EEEEEEEvNS4_8identityES11_S1B_vS1C_EENS_8epilogue10collective6detail29Sm90TmaWarpSpecializedAdapterINS1F_15DefaultEpilogueISJ_SK_SK_NS1E_6thread17LinearCombinationISJ_Li1EffLNS1J_9ScaleType4KindE0ELNS_15FloatRoundStyleE2ESJ_EENS1_15EpilogueDefaultEEEEEvvEEEEvNT_6ParamsE,"a",@progbits
	.sectionflags	@""
	.align	4
.nv.constant0._ZN7cutlass13device_kernelINS_4gemm6kernel13GemmUniversalIN4cute5tupleIJiiiiEEENS1_10collective13CollectiveMmaINS1_37MainloopSm90TmaGmmaWarpSpecializedFP8ILi3ENS5_IJNS4_1CILi2EEESB_NSA_ILi1EEEEEENS1_35KernelTmaWarpSpecializedCooperativeEEENS5_IJNSA_ILi256EEENSA_ILi128EEESH_EEENS_12float_e5m2_tENS5_IJlSC_lEEESJ_SK_NS4_8TiledMMAINS4_8MMA_AtomIJNS4_4SM904GMMA31MMA_64x128x32_F32E5M2E5M2_SS_TNILNSO_7ScaleInE1ELSQ_1EEEEEENS4_6LayoutINS5_IJSB_SC_SC_EEENS5_IJSC_NSA_ILi0EEESV_EEEEENS5_IJNS4_10UnderscoreESY_SY_EEEEENS4_23SM90_TMA_LOAD_MULTICASTENS4_14ComposedLayoutINS4_7SwizzleILi3ELi4ELi3EEENS4_18smem_ptr_flag_bitsILi8EEENST_INS5_IJNSA_ILi8EEESH_EEENS5_IJSH_SC_EEEEEEEvNS4_8identityES11_S1B_vS1C_EENS_8epilogue10collective6detail29Sm90TmaWarpSpecializedAdapterINS1F_15DefaultEpilogueISJ_SK_SK_NS1E_6thread17LinearCombinationISJ_Li1EffLNS1J_9ScaleType4KindE0ELNS_15FloatRoundStyleE2ESJ_EENS1_15EpilogueDefaultEEEEEvvEEEEvNT_6ParamsE:
	.zero		1664


//--------------------- SYMBOLS --------------------------

	.type		.nv.reservedSmem.offset0,@object
	.size		.nv.reservedSmem.offset0,0x4
